def matmul_kernel(
    a_ptr,
    b_ptr,
    c_ptr,
    M,
    N,
    K,
    stride_am,
    stride_ak,
    stride_bk,
    stride_bn,
    stride_cm,
    stride_cn,
    BLOCK_M: tl.constexpr,
    BLOCK_N: tl.constexpr,
    BLOCK_K: tl.constexpr,
    GROUP_M: tl.constexpr,
):
    pid = tl.program_id(axis=0)
    num_pid_m = tl.cdiv(M, BLOCK_M)
    num_pid_n = tl.cdiv(N, BLOCK_N)
    num_pid_in_group = GROUP_M * num_pid_n
    group_id = pid // num_pid_in_group
    first_pid_m = group_id * GROUP_M
    group_size_m = min(num_pid_m - first_pid_m, GROUP_M)
    pid_m = first_pid_m + ((pid % num_pid_in_group) % group_size_m)
    pid_n = (pid % num_pid_in_group) // group_size_m

    offs_am = (pid_m * BLOCK_M + tl.arange(0, BLOCK_M)) % M
    offs_bn = (pid_n * BLOCK_N + tl.arange(0, BLOCK_N)) % N
    offs_k = tl.arange(0, BLOCK_K)
    a_ptrs = a_ptr + offs_am[:, None] * stride_am + offs_k[None, :] * stride_ak
    b_ptrs = b_ptr + offs_k[:, None] * stride_bk + offs_bn[None, :] * stride_bn

    acc = tl.zeros((BLOCK_M, BLOCK_N), dtype=tl.float32)
    for kk in range(0, tl.cdiv(K, BLOCK_K)):
        a = tl.load(a_ptrs, mask=offs_k[None, :] < K - kk * BLOCK_K, other=0.0)
        b = tl.load(b_ptrs, mask=offs_k[:, None] < K - kk * BLOCK_K, other=0.0)
        acc = tl.dot(a, b, acc)
        a_ptrs += BLOCK_K * stride_ak
        b_ptrs += BLOCK_K * stride_bk

    c = acc.to(c_ptr.dtype.element_ty)
    offs_cm = pid_m * BLOCK_M + tl.arange(0, BLOCK_M)
    offs_cn = pid_n * BLOCK_N + tl.arange(0, BLOCK_N)
    c_ptrs = c_ptr + offs_cm[:, None] * stride_cm + offs_cn[None, :] * stride_cn
    mask = (offs_cm[:, None] < M) & (offs_cn[None, :] < N)
    tl.store(c_ptrs, c, mask=mask)

# config = {"BLOCK_K": 64, "BLOCK_M": 64, "BLOCK_N": 64, "GROUP_M": 8, "arch": "sm_100", "dtype": "fp8e4m3", "num_ctas": 1, "num_stages": 2, "num_warps": 4}
# arch = sm_100


// ===== COMPILED SASS (sm_100a) =====

	.target	sm_100a

	.elftype	@"ET_EXEC"


//--------------------- .note.nv.tkinfo           --------------------------
	.section	.note.nv.tkinfo,"",@"SHT_NOTE"
	.sectionflags	@"SHF_NOTE_NV_TKINFO"
	.tkinfo
        /*0018*/ 	.word	0x00000081
        /*0030*/ 	.string	""
        /*0030*/ 	.string	"ptxas-blackwell"
        /*0030*/ 	.string	"Cuda compilation tools, release 12.9, V12.9.86"
        /*0030*/ 	.string	"Build cuda_12.9.r12.9/compiler.36037853_0"
        /*0030*/ 	.string	"-v  -suppress-debug-info  -lineinfo  -arch sm_100a "



//--------------------- .note.nv.cuver            --------------------------
	.section	.note.nv.cuver,"",@"SHT_NOTE"
	.sectionflags	@"SHF_NOTE_NV_CUVER"
        /*0018*/ 	.short	0x0001
        /*001a*/ 	.short	0x0064
        /*001c*/ 	.short	0x0001
        /*001e*/ 	.short	0x0000
        /*0020*/ 	.short	0x0001
        /*0022*/ 	.short	0x0000


//--------------------- .nv.info                  --------------------------
	.section	.nv.info,"",@"SHT_CUDA_INFO"
	.align	4


	//----- nvinfo : EIATTR_REGCOUNT
	.align		4
        /*0000*/ 	.byte	0x04, 0x2f
        /*0002*/ 	.short	(.L_4 - .L_3)
	.align		4
.L_3:
        /*0004*/ 	.word	index@(matmul_kernel)
        /*0008*/ 	.word	0x000000ff


	//----- nvinfo : EIATTR_FRAME_SIZE
	.align		4
.L_4:
        /*000c*/ 	.byte	0x04, 0x11
        /*000e*/ 	.short	(.L_6 - .L_5)
	.align		4
.L_5:
        /*0010*/ 	.word	index@($__internal_2_$__cuda_sm10x_tcgen05_guardrail_trap_unallocated_columns_being_dealloced)
        /*0014*/ 	.word	0x00000000


	//----- nvinfo : EIATTR_FRAME_SIZE
	.align		4
.L_6:
        /*0018*/ 	.byte	0x04, 0x11
        /*001a*/ 	.short	(.L_8 - .L_7)
	.align		4
.L_7:
        /*001c*/ 	.word	index@($__internal_1_$__cuda_sm10x_tcgen05_guardrail_trap_phase_invalid_during_alloc)
        /*0020*/ 	.word	0x00000000


	//----- nvinfo : EIATTR_FRAME_SIZE
	.align		4
.L_8:
        /*0024*/ 	.byte	0x04, 0x11
        /*0026*/ 	.short	(.L_10 - .L_9)
	.align		4
.L_9:
        /*0028*/ 	.word	index@($__internal_0_$__cuda_sm10x_tcgen05_guardrail_trap_col_being_dealloced_not_returned_by_alloc)
        /*002c*/ 	.word	0x00000000


	//----- nvinfo : EIATTR_FRAME_SIZE
	.align		4
.L_10:
        /*0030*/ 	.byte	0x04, 0x11
        /*0032*/ 	.short	(.L_12 - .L_11)
	.align		4
.L_11:
        /*0034*/ 	.word	index@(matmul_kernel)
        /*0038*/ 	.word	0x00000000


	//----- nvinfo : EIATTR_MIN_STACK_SIZE
	.align		4
.L_12:
        /*003c*/ 	.byte	0x04, 0x12
        /*003e*/ 	.short	(.L_14 - .L_13)
	.align		4
.L_13:
        /*0040*/ 	.word	index@(matmul_kernel)
        /*0044*/ 	.word	0x00000000
.L_14:


//--------------------- .nv.info.matmul_kernel    --------------------------
	.section	.nv.info.matmul_kernel,"",@"SHT_CUDA_INFO"
	.sectionflags	@""
	.align	4


	//----- nvinfo : EIATTR_CUDA_API_VERSION
	.align		4
        /*0000*/ 	.byte	0x04, 0x37
        /*0002*/ 	.short	(.L_16 - .L_15)
.L_15:
        /*0004*/ 	.word	0x00000081


	//----- nvinfo : EIATTR_KPARAM_INFO
	.align		4
.L_16:
        /*0008*/ 	.byte	0x04, 0x17
        /*000a*/ 	.short	(.L_18 - .L_17)
.L_17:
        /*000c*/ 	.word	0x00000000
        /*0010*/ 	.short	0x000d
        /*0012*/ 	.short	0x0048
        /*0014*/ 	.byte	0x00, 0xf4, 0x21, 0x00


	//----- nvinfo : EIATTR_KPARAM_INFO
	.align		4
.L_18:
        /*0018*/ 	.byte	0x04, 0x17
        /*001a*/ 	.short	(.L_20 - .L_19)
.L_19:
        /*001c*/ 	.word	0x00000000
        /*0020*/ 	.short	0x000c
        /*0022*/ 	.short	0x0040
        /*0024*/ 	.byte	0x00, 0xf4, 0x21, 0x00


	//----- nvinfo : EIATTR_KPARAM_INFO
	.align		4
.L_20:
        /*0028*/ 	.byte	0x04, 0x17
        /*002a*/ 	.short	(.L_22 - .L_21)
.L_21:
        /*002c*/ 	.word	0x00000000
        /*0030*/ 	.short	0x000b
        /*0032*/ 	.short	0x0038
        /*0034*/ 	.byte	0x00, 0xf0, 0x11, 0x00


	//----- nvinfo : EIATTR_KPARAM_INFO
	.align		4
.L_22:
        /*0038*/ 	.byte	0x04, 0x17
        /*003a*/ 	.short	(.L_24 - .L_23)
.L_23:
        /*003c*/ 	.word	0x00000000
        /*0040*/ 	.short	0x000a
        /*0042*/ 	.short	0x0034
        /*0044*/ 	.byte	0x00, 0xf0, 0x11, 0x00


	//----- nvinfo : EIATTR_KPARAM_INFO
	.align		4
.L_24:
        /*0048*/ 	.byte	0x04, 0x17
        /*004a*/ 	.short	(.L_26 - .L_25)
.L_25:
        /*004c*/ 	.word	0x00000000
        /*0050*/ 	.short	0x0009
        /*0052*/ 	.short	0x0030
        /*0054*/ 	.byte	0x00, 0xf0, 0x11, 0x00


	//----- nvinfo : EIATTR_KPARAM_INFO
	.align		4
.L_26:
        /*0058*/ 	.byte	0x04, 0x17
        /*005a*/ 	.short	(.L_28 - .L_27)
.L_27:
        /*005c*/ 	.word	0x00000000
        /*0060*/ 	.short	0x0008
        /*0062*/ 	.short	0x002c
        /*0064*/ 	.byte	0x00, 0xf0, 0x11, 0x00


	//----- nvinfo : EIATTR_KPARAM_INFO
	.align		4
.L_28:
        /*0068*/ 	.byte	0x04, 0x17
        /*006a*/ 	.short	(.L_30 - .L_29)
.L_29:
        /*006c*/ 	.word	0x00000000
        /*0070*/ 	.short	0x0007
        /*0072*/ 	.short	0x0028
        /*0074*/ 	.byte	0x00, 0xf0, 0x11, 0x00


	//----- nvinfo : EIATTR_KPARAM_INFO
	.align		4
.L_30:
        /*0078*/ 	.byte	0x04, 0x17
        /*007a*/ 	.short	(.L_32 - .L_31)
.L_31:
        /*007c*/ 	.word	0x00000000
        /*0080*/ 	.short	0x0006
        /*0082*/ 	.short	0x0024
        /*0084*/ 	.byte	0x00, 0xf0, 0x11, 0x00


	//----- nvinfo : EIATTR_KPARAM_INFO
	.align		4
.L_32:
        /*0088*/ 	.byte	0x04, 0x17
        /*008a*/ 	.short	(.L_34 - .L_33)
.L_33:
        /*008c*/ 	.word	0x00000000
        /*0090*/ 	.short	0x0005
        /*0092*/ 	.short	0x0020
        /*0094*/ 	.byte	0x00, 0xf0, 0x11, 0x00


	//----- nvinfo : EIATTR_KPARAM_INFO
	.align		4
.L_34:
        /*0098*/ 	.byte	0x04, 0x17
        /*009a*/ 	.short	(.L_36 - .L_35)
.L_35:
        /*009c*/ 	.word	0x00000000
        /*00a0*/ 	.short	0x0004
        /*00a2*/ 	.short	0x001c
        /*00a4*/ 	.byte	0x00, 0xf0, 0x11, 0x00


	//----- nvinfo : EIATTR_KPARAM_INFO
	.align		4
.L_36:
        /*00a8*/ 	.byte	0x04, 0x17
        /*00aa*/ 	.short	(.L_38 - .L_37)
.L_37:
        /*00ac*/ 	.word	0x00000000
        /*00b0*/ 	.short	0x0003
        /*00b2*/ 	.short	0x0018
        /*00b4*/ 	.byte	0x00, 0xf0, 0x11, 0x00


	//----- nvinfo : EIATTR_KPARAM_INFO
	.align		4
.L_38:
        /*00b8*/ 	.byte	0x04, 0x17
        /*00ba*/ 	.short	(.L_40 - .L_39)
.L_39:
        /*00bc*/ 	.word	0x00000000
        /*00c0*/ 	.short	0x0002
        /*00c2*/ 	.short	0x0010
        /*00c4*/ 	.byte	0x00, 0xf4, 0x21, 0x00


	//----- nvinfo : EIATTR_KPARAM_INFO
	.align		4
.L_40:
        /*00c8*/ 	.byte	0x04, 0x17
        /*00ca*/ 	.short	(.L_42 - .L_41)
.L_41:
        /*00cc*/ 	.word	0x00000000
        /*00d0*/ 	.short	0x0001
        /*00d2*/ 	.short	0x0008
        /*00d4*/ 	.byte	0x00, 0xf4, 0x21, 0x00


	//----- nvinfo : EIATTR_KPARAM_INFO
	.align		4
.L_42:
        /*00d8*/ 	.byte	0x04, 0x17
        /*00da*/ 	.short	(.L_44 - .L_43)
.L_43:
        /*00dc*/ 	.word	0x00000000
        /*00e0*/ 	.short	0x0000
        /*00e2*/ 	.short	0x0000
        /*00e4*/ 	.byte	0x00, 0xf4, 0x21, 0x00


	//----- nvinfo : EIATTR_AT_ENTRY_FRAGMENTS
	.align		4
.L_44:
        /*00e8*/ 	.byte	0x04, 0x4f
        /*00ea*/ 	.short	(.L_46 - .L_45)


	//   ....[0]....
.L_45:
        /*00ec*/ 	.word	0x00000004


	//----- nvinfo : EIATTR_RESERVED_SMEM_USED
	.align		4
.L_46:
        /*00f0*/ 	.byte	0x01, 0x41
	.zero		2


	//----- nvinfo : EIATTR_SPARSE_MMA_MASK
	.align		4
        /*00f4*/ 	.byte	0x03, 0x50
        /*00f6*/ 	.short	0x0000


	//----- nvinfo : EIATTR_TCGEN05_1CTA_USED
	.align		4
        /*00f8*/ 	.byte	0x01, 0x51
	.zero		2


	//----- nvinfo : EIATTR_MAXREG_COUNT
	.align		4
        /*00fc*/ 	.byte	0x03, 0x1b
        /*00fe*/ 	.short	0x00ff


	//----- nvinfo : EIATTR_NUM_BARRIERS
	.align		4
        /*0100*/ 	.byte	0x02, 0x4c
        /*0102*/ 	.byte	0x01
	.zero		1


	//----- nvinfo : EIATTR_INT_WARP_WIDE_INSTR_OFFSETS
	.align		4
        /*0104*/ 	.byte	0x04, 0x31
        /*0106*/ 	.short	(.L_48 - .L_47)


	//   ....[0]....
.L_47:
        /*0108*/ 	.word	0x00001f10


	//   ....[1]....
        /*010c*/ 	.word	0x00001f30


	//   ....[2]....
        /*0110*/ 	.word	0x00003bb0


	//   ....[3]....
        /*0114*/ 	.word	0x000077e0


	//   ....[4]....
        /*0118*/ 	.word	0x00007830


	//----- nvinfo : EIATTR_COOP_GROUP_MASK_REGIDS
	.align		4
.L_48:
        /*011c*/ 	.byte	0x04, 0x29
        /*011e*/ 	.short	(.L_50 - .L_49)


	//   ....[0]....
.L_49:
        /*0120*/ 	.word	0xffffffff


	//   ....[1]....
        /*0124*/ 	.word	0xffffffff


	//   ....[2]....
        /*0128*/ 	.word	0xffffffff


	//   ....[3]....
        /*012c*/ 	.word	0xffffffff


	//----- nvinfo : EIATTR_COOP_GROUP_INSTR_OFFSETS
	.align		4
.L_50:
        /*0130*/ 	.byte	0x04, 0x28
        /*0132*/ 	.short	(.L_52 - .L_51)


	//   ....[0]....
.L_51:
        /*0134*/ 	.word	0x00000070


	//   ....[1]....
        /*0138*/ 	.word	0x00000330


	//   ....[2]....
        /*013c*/ 	.word	0x00007670


	//   ....[3]....
        /*0140*/ 	.word	0x000078e0


	//----- nvinfo : EIATTR_VRC_CTA_INIT_COUNT
	.align		4
.L_52:
        /*0144*/ 	.byte	0x02, 0x4a
        /*0146*/ 	.byte	0x80
	.zero		1


	//----- nvinfo : EIATTR_MBARRIER_INSTR_OFFSETS
	.align		4
        /*0148*/ 	.byte	0x04, 0x39
        /*014a*/ 	.short	(.L_54 - .L_53)


	//   ....[0]....
.L_53:
        /*014c*/ 	.word	0x00002080
        /*0150*/ 	.word	0x000000ff
        /*0154*/ 	.word	0x00000000
        /*0158*/ 	.short	0x0100
        /*015a*/ 	.byte	0x0f
	.zero		1


	//   ....[1]....
        /*015c*/ 	.word	0x00003c10
        /*0160*/ 	.word	0x000000ff
        /*0164*/ 	.word	0x00004008
        /*0168*/ 	.short	0x0100
        /*016a*/ 	.byte	0x0d
	.zero		1


	//   ....[2]....
        /*016c*/ 	.word	0x00004ce0
        /*0170*/ 	.word	0x000000ff
        /*0174*/ 	.word	0x00000000
        /*0178*/ 	.short	0x010a
        /*017a*/ 	.byte	0x0f
	.zero		1


	//   ....[3]....
        /*017c*/ 	.word	0x000062e0
        /*0180*/ 	.word	0x000000ff
        /*0184*/ 	.word	0x00000000
        /*0188*/ 	.short	0x010a
        /*018a*/ 	.byte	0x0f
	.zero		1


	//   ....[4]....
        /*018c*/ 	.word	0x000063d0
        /*0190*/ 	.word	0x000000ff
        /*0194*/ 	.word	0x00004000
        /*0198*/ 	.short	0x0108
        /*019a*/ 	.byte	0x0d
	.zero		1


	//   ....[5]....
        /*019c*/ 	.word	0x00006440
        /*01a0*/ 	.word	0x000000ff
        /*01a4*/ 	.word	0x00004008
        /*01a8*/ 	.short	0x0108
        /*01aa*/ 	.byte	0x0d
	.zero		1


	//   ....[6]....
        /*01ac*/ 	.word	0x00007900
        /*01b0*/ 	.word	0x000000ff
        /*01b4*/ 	.word	0x00000000
        /*01b8*/ 	.short	0x010a
        /*01ba*/ 	.byte	0x0f
	.zero		1


	//   ....[7]....
        /*01bc*/ 	.word	0x00007930
        /*01c0*/ 	.word	0x000000ff
        /*01c4*/ 	.word	0x00000000
        /*01c8*/ 	.short	0x010a
        /*01ca*/ 	.byte	0x0f
	.zero		1


	//----- nvinfo : EIATTR_NUM_MBARRIERS
	.align		4
.L_54:
        /*01cc*/ 	.byte	0x03, 0x38
        /*01ce*/ 	.short	0x0002


	//----- nvinfo : EIATTR_EXIT_INSTR_OFFSETS
	.align		4
        /*01d0*/ 	.byte	0x04, 0x1c
        /*01d2*/ 	.short	(.L_56 - .L_55)


	//   ....[0]....
.L_55:
        /*01d4*/ 	.word	0x000078f0


	//----- nvinfo : EIATTR_REQNTID
	.align		4
.L_56:
        /*01d8*/ 	.byte	0x04, 0x10
        /*01da*/ 	.short	(.L_58 - .L_57)
.L_57:
        /*01dc*/ 	.word	0x00000080
        /*01e0*/ 	.word	0x00000001
        /*01e4*/ 	.word	0x00000001


	//----- nvinfo : EIATTR_CRS_STACK_SIZE
	.align		4
.L_58:
        /*01e8*/ 	.byte	0x04, 0x1e
        /*01ea*/ 	.short	(.L_60 - .L_59)
.L_59:
        /*01ec*/ 	.word	0x00000000


	//----- nvinfo : EIATTR_CBANK_PARAM_SIZE
	.align		4
.L_60:
        /*01f0*/ 	.byte	0x03, 0x19
        /*01f2*/ 	.short	0x0050


	//----- nvinfo : EIATTR_PARAM_CBANK
	.align		4
        /*01f4*/ 	.byte	0x04, 0x0a
        /*01f6*/ 	.short	(.L_62 - .L_61)
	.align		4
.L_61:
        /*01f8*/ 	.word	index@(.nv.constant0.matmul_kernel)
        /*01fc*/ 	.short	0x0380
        /*01fe*/ 	.short	0x0050


	//----- nvinfo : EIATTR_SW_WAR
	.align		4
.L_62:
        /*0200*/ 	.byte	0x04, 0x36
        /*0202*/ 	.short	(.L_64 - .L_63)
.L_63:
        /*0204*/ 	.word	0x00000008
.L_64:


//--------------------- .nv.compat                --------------------------
	.section	.nv.compat,"",@"SHT_CUDA_COMPAT_INFO"
	.align	4
        /*0000*/ 	.byte	0x02, 0x02, 0x02, 0x00, 0x02, 0x05, 0x05, 0x00, 0x02, 0x03, 0x00, 0x00, 0x02, 0x06, 0x01, 0x00


//--------------------- .nv.callgraph             --------------------------
	.section	.nv.callgraph,"",@"SHT_CUDA_CALLGRAPH"
	.align	4
	.sectionentsize	8
	.align		4
        /*0000*/ 	.word	0x00000000
	.align		4
        /*0004*/ 	.word	0xffffffff
	.align		4
        /*0008*/ 	.word	0x00000000
	.align		4
        /*000c*/ 	.word	0xfffffffe
	.align		4
        /*0010*/ 	.word	0x00000000
	.align		4
        /*0014*/ 	.word	0xfffffffd
	.align		4
        /*0018*/ 	.word	0x00000000
	.align		4
        /*001c*/ 	.word	0xfffffffc


//--------------------- .text.matmul_kernel       --------------------------
	.section	.text.matmul_kernel,"ax",@progbits
	.align	128
        .global         matmul_kernel
        .type           matmul_kernel,@function
        .size           matmul_kernel,(.L_x_20 - matmul_kernel)
        .other          matmul_kernel,@"STO_CUDA_ENTRY STV_DEFAULT"
matmul_kernel:
.text.matmul_kernel:
[----:B------:R-:W0:Y:S01]  /*0000*/  LDC R1, c[0x0][0x37c] ;  /* 0x0000df00ff017b82 */ /* 0x000e220000000800 */
[----:B------:R-:W1:Y:S01]  /*0010*/  S2R R0, SR_TID.X ;  /* 0x0000000000007919 */ /* 0x000e620000002100 */
[----:B------:R-:W2:Y:S01]  /*0020*/  LDCU.64 UR26, c[0x0][0x358] ;  /* 0x00006b00ff1a77ac */ /* 0x000ea20008000a00 */
[----:B-1----:R-:W-:-:S13]  /*0030*/  ISETP.GE.U32.AND P0, PT, R0, 0x20, PT ;  /* 0x000000200000780c */ /* 0x002fda0003f06070 */
[----:B------:R-:W-:Y:S02]  /*0040*/  VOTEU.ANY UP0, P0 ;  /* 0x0000000000ff7886 */ /* 0x000fe40000000100 */
[----:B0-2---:R-:W-:Y:S05]  /*0050*/  BRA.U UP0, `(.L_x_0) ;  /* 0x0000000100b87547 */ /* 0x005fea000b800000 */
[----:B------:R-:W0:Y:S01]  /*0060*/  S2UR UR6, SR_CgaCtaId ;  /* 0x00000000000679c3 */ /* 0x000e220000008800 */
[----:B------:R-:W-:Y:S01]  /*0070*/  NOP ;  /* 0x0000000000007918 */ /* 0x000fe20000000000 */
[----:B------:R-:W-:Y:S02]  /*0080*/  UMOV UR4, 0x40 ;  /* 0x0000004000047882 */ /* 0x000fe40000000000 */
[----:B0-----:R-:W-:-:S09]  /*0090*/  ULEA UR4, UR6, UR4, 0x18 ;  /* 0x0000000406047291 */ /* 0x001fd2000f8ec0ff */
[----:B------:R-:W0:Y:S01]  /*00a0*/  LDS.U8 R2, [UR4] ;  /* 0x00000004ff027984 */ /* 0x000e220008000000 */
[----:B------:R-:W-:Y:S02]  /*00b0*/  UMOV UR4, 0x400 ;  /* 0x0000040000047882 */ /* 0x000fe40000000000 */
[----:B------:R-:W-:Y:S01]  /*00c0*/  ULEA UR4, UR6, UR4, 0x18 ;  /* 0x0000000406047291 */ /* 0x000fe2000f8ec0ff */
[----:B0-----:R-:W-:-:S13]  /*00d0*/  ISETP.NE.AND P0, PT, R2, RZ, PT ;  /* 0x000000ff0200720c */ /* 0x001fda0003f05270 */
[----:B------:R-:W-:Y:S05]  /*00e0*/  @P0 BRA `(.L_x_1) ;  /* 0x00000000007c0947 */ /* 0x000fea0003800000 */
[----:B------:R-:W-:-:S13]  /*00f0*/  ELECT P0, URZ, PT ;  /* 0x0000000000ff782f */ /* 0x000fda0003800000 */
[----:B------:R-:W-:Y:S05]  /*0100*/  @!P0 BRA `(.L_x_2) ;  /* 0x0000000000848947 */ /* 0x000fea0003800000 */
[----:B------:R-:W-:Y:S01]  /*0110*/  UMOV UR5, 0x2 ;  /* 0x0000000200057882 */ /* 0x000fe20000000000 */
[----:B------:R-:W-:Y:S02]  /*0120*/  IMAD.MOV.U32 R5, RZ, RZ, 0x1 ;  /* 0x00000001ff057424 */ /* 0x000fe400078e00ff */
[----:B------:R-:W-:Y:S02]  /*0130*/  IMAD.MOV.U32 R3, RZ, RZ, 0x3 ;  /* 0x00000003ff037424 */ /* 0x000fe400078e00ff */
[----:B------:R-:W-:Y:S04]  /*0140*/  DEPBAR.LE SB0, 0x36 ;  /* 0x00008d800000791a */ /* 0x000fe80000000000 */
[----:B------:R-:W0:Y:S02]  /*0150*/  UTCATOMSWS.FIND_AND_SET.ALIGN UP1, UR5, UR5 ;  /* 0x00000005000575e3 */ /* 0x000e240008020800 */
[----:B0-----:R-:W-:-:S04]  /*0160*/  PLOP3.LUT P0, PT, PT, PT, UP1, 0x80, 0x8 ;  /* 0x000000000008781c */ /* 0x001fc80003f0f018 */
[----:B------:R-:W-:-:S04]  /*0170*/  SEL R2, RZ, 0xffffffff, !P0 ;  /* 0xffffffffff027807 */ /* 0x000fc80004000000 */
[----:B------:R-:W-:Y:S01]  /*0180*/  ISETP.NE.AND P0, PT, R2, RZ, PT ;  /* 0x000000ff0200720c */ /* 0x000fe20003f05270 */
[----:B------:R-:W-:-:S12]  /*0190*/  IMAD.U32 R2, RZ, RZ, UR5 ;  /* 0x00000005ff027e24 */ /* 0x000fd8000f8e00ff */
[----:B------:R-:W-:Y:S05]  /*01a0*/  @P0 BRA `(.L_x_3) ;  /* 0x0000000000240947 */ /* 0x000fea0003800000 */
.L_x_4:
[----:B------:R-:W-:Y:S05]  /*01b0*/  NANOSLEEP 0x64 ;  /* 0x000000640000795d */ /* 0x000fea0003800000 */
[----:B------:R-:W-:-:S05]  /*01c0*/  UMOV UR5, 0x2 ;  /* 0x0000000200057882 */ /* 0x000fca0000000000 */
[----:B------:R-:W-:Y:S04]  /*01d0*/  DEPBAR.LE SB0, 0x36 ;  /* 0x00008d800000791a */ /* 0x000fe80000000000 */
[----:B------:R-:W0:Y:S02]  /*01e0*/  UTCATOMSWS.FIND_AND_SET.ALIGN UP1, UR5, UR5 ;  /* 0x00000005000575e3 */ /* 0x000e240008020800 */
[----:B0-----:R-:W-:-:S04]  /*01f0*/  PLOP3.LUT P0, PT, PT, PT, UP1, 0x80, 0x8 ;  /* 0x000000000008781c */ /* 0x001fc80003f0f018 */
[----:B------:R-:W-:-:S04]  /*0200*/  SEL R2, RZ, 0xffffffff, !P0 ;  /* 0xffffffffff027807 */ /* 0x000fc80004000000 */
[----:B------:R-:W-:Y:S01]  /*0210*/  ISETP.NE.AND P0, PT, R2, RZ, PT ;  /* 0x000000ff0200720c */ /* 0x000fe20003f05270 */
[----:B------:R-:W-:-:S12]  /*0220*/  IMAD.U32 R2, RZ, RZ, UR5 ;  /* 0x00000005ff027e24 */ /* 0x000fd8000f8e00ff */
[----:B------:R-:W-:Y:S05]  /*0230*/  @!P0 BRA `(.L_x_4) ;  /* 0xfffffffc00dc8947 */ /* 0x000fea000383ffff */
.L_x_3:
[C---:B------:R-:W-:Y:S01]  /*0240*/  VIADD R4, R2.reuse, 0x10 ;  /* 0x0000001002047836 */ /* 0x040fe20000000000 */
[----:B------:R-:W-:Y:S01]  /*0250*/  UMOV UR5, 0x50 ;  /* 0x0000005000057882 */ /* 0x000fe20000000000 */
[----:B------:R-:W-:Y:S01]  /*0260*/  SHF.L.U32 R3, R3, R2, RZ ;  /* 0x0000000203037219 */ /* 0x000fe200000006ff */
[----:B------:R-:W-:Y:S01]  /*0270*/  ULEA UR5, UR6, UR5, 0x18 ;  /* 0x0000000506057291 */ /* 0x000fe2000f8ec0ff */
[----:B------:R-:W-:Y:S01]  /*0280*/  IMAD.SHL.U32 R2, R2, 0x20, RZ ;  /* 0x0000002002027824 */ /* 0x000fe200078e00ff */
[----:B------:R-:W-:-:S04]  /*0290*/  SHF.L.U32 R4, R5, R4, RZ ;  /* 0x0000000405047219 */ /* 0x000fc800000006ff */
[----:B------:R-:W-:-:S05]  /*02a0*/  LOP3.LUT R3, R4, R3, RZ, 0xfc, !PT ;  /* 0x0000000304037212 */ /* 0x000fca00078efcff */
[----:B------:R0:W-:Y:S04]  /*02b0*/  ATOMS.OR RZ, [UR5], R3 ;  /* 0x00000003ffff798c */ /* 0x0001e8000b000005 */
[----:B------:R0:W-:Y:S01]  /*02c0*/  STS [UR4], R2 ;  /* 0x00000002ff007988 */ /* 0x0001e20008000804 */
[----:B------:R-:W-:Y:S05]  /*02d0*/  BRA `(.L_x_2) ;  /* 0x0000000000107947 */ /* 0x000fea0003800000 */
.L_x_1:
[----:B------:R-:W-:-:S05]  /*02e0*/  IMAD.MOV.U32 R2, RZ, RZ, -0x1 ;  /* 0xffffffffff027424 */ /* 0x000fca00078e00ff */
[----:B------:R0:W-:Y:S02]  /*02f0*/  STS [UR4], R2 ;  /* 0x00000002ff007988 */ /* 0x0001e40008000804 */
[----:B0-----:R-:W-:-:S07]  /*0300*/  MOV R2, 0x320 ;  /* 0x0000032000027802 */ /* 0x001fce0000000f00 */
[----:B------:R-:W-:Y:S05]  /*0310*/  CALL.REL.NOINC `($__internal_1_$__cuda_sm10x_tcgen05_guardrail_trap_phase_invalid_during_alloc) ;  /* 0x00000074009c7944 */ /* 0x000fea0003c00000 */
.L_x_2:
[----:B------:R-:W-:Y:S05]  /*0320*/  WARPSYNC.ALL ;  /* 0x0000000000007948 */ /* 0x000fea0003800000 */
[----:B------:R-:W-:Y:S01]  /*0330*/  NOP ;  /* 0x0000000000007918 */ /* 0x000fe20000000000 */
.L_x_0:
[----:B------:R-:W1:Y:S01]  /*0340*/  LDC.64 R16, c[0x0][0x398] ;  /* 0x0000e600ff107b82 */ /* 0x000e620000000a00 */
[----:B------:R-:W2:Y:S01]  /*0350*/  S2R R7, SR_CTAID.X ;  /* 0x0000000000077919 */ /* 0x000ea20000002500 */
[----:B------:R-:W-:Y:S01]  /*0360*/  UMOV UR13, 0x400 ;  /* 0x00000400000d7882 */ /* 0x000fe20000000000 */
[----:B------:R-:W3:Y:S01]  /*0370*/  LDCU UR4, c[0x0][0x3a4] ;  /* 0x00007480ff0477ac */ /* 0x000ee20008000800 */
[----:B------:R-:W-:Y:S02]  /*0380*/  LOP3.LUT R67, R0, 0x7f, RZ, 0xc0, !PT ;  /* 0x0000007f00437812 */ /* 0x000fe400078ec0ff */
[----:B------:R-:W-:Y:S01]  /*0390*/  PRMT R246, RZ, 0x7610, R246 ;  /* 0x00007610fff67816 */ /* 0x000fe200000000f6 */
[----:B------:R-:W4:Y:S01]  /*03a0*/  LDCU.128 UR8, c[0x0][0x380] ;  /* 0x00007000ff0877ac */ /* 0x000f220008000c00 */
[----:B------:R-:W5:Y:S01]  /*03b0*/  S2UR UR5, SR_CgaCtaId ;  /* 0x00000000000579c3 */ /* 0x000f620000008800 */
[----:B------:R-:W0:Y:S01]  /*03c0*/  LDCU UR29, c[0x0][0x3a0] ;  /* 0x00007400ff1d77ac */ /* 0x000e220008000800 */
[----:B------:R-:W-:-:S06]  /*03d0*/  UMOV UR6, 0x1 ;  /* 0x0000000100067882 */ /* 0x000fcc0000000000 */
[----:B------:R-:W3:Y:S01]  /*03e0*/  LDC.64 R126, c[0x0][0x3a8] ;  /* 0x0000ea00ff7e7b82 */ /* 0x000ee20000000a00 */
[----:B01----:R-:W-:Y:S01]  /*03f0*/  VIADD R2, R17, 0x3f ;  /* 0x0000003f11027836 */ /* 0x003fe20000000000 */
[----:B------:R-:W-:Y:S02]  /*0400*/  IABS R19, R16 ;  /* 0x0000001000137213 */ /* 0x000fe40000000000 */
[-C--:B------:R-:W-:Y:S02]  /*0410*/  IABS R15, R17.reuse ;  /* 0x00000011000f7213 */ /* 0x080fe40000000000 */
[----:B------:R-:W-:Y:S01]  /*0420*/  SHF.R.S32.HI R3, RZ, 0x1f, R2 ;  /* 0x0000001fff037819 */ /* 0x000fe20000011402 */
[----:B------:R-:W-:Y:S01]  /*0430*/  UIADD3 UR31, UPT, UPT, UR29, 0x3f, URZ ;  /* 0x0000003f1d1f7890 */ /* 0x000fe2000fffe0ff */
[----:B------:R-:W-:Y:S01]  /*0440*/  LOP3.LUT R168, RZ, R17, RZ, 0x33, !PT ;  /* 0x00000011ffa87212 */ /* 0x000fe200078e33ff */
[----:B-----5:R-:W-:Y:S01]  /*0450*/  ULEA UR13, UR5, UR13, 0x18 ;  /* 0x0000000d050d7291 */ /* 0x020fe2000f8ec0ff */
[----:B------:R-:W-:Y:S01]  /*0460*/  LEA.HI R3, R3, R2, RZ, 0x6 ;  /* 0x0000000203037211 */ /* 0x000fe200078f30ff */
[----:B------:R-:W-:Y:S01]  /*0470*/  UISETP.GT.AND UP1, UPT, UR31, 0x3f, UPT ;  /* 0x0000003f1f00788c */ /* 0x000fe2000bf24270 */
[----:B--2---:R-:W-:Y:S01]  /*0480*/  IABS R8, R7 ;  /* 0x0000000700087213 */ /* 0x004fe20000000000 */
[----:B------:R-:W-:Y:S01]  /*0490*/  UIADD3 UR15, UPT, UPT, UR13, 0x4000, URZ ;  /* 0x000040000d0f7890 */ /* 0x000fe2000fffe0ff */
[----:B------:R-:W-:-:S05]  /*04a0*/  SHF.R.S32.HI R3, RZ, 0x6, R3 ;  /* 0x00000006ff037819 */ /* 0x000fca0000011403 */
[----:B------:R-:W-:-:S05]  /*04b0*/  IMAD.SHL.U32 R4, R3, 0x8, RZ ;  /* 0x0000000803047824 */ /* 0x000fca00078e00ff */
[-C--:B------:R-:W-:Y:S02]  /*04c0*/  IABS R9, R4.reuse ;  /* 0x0000000400097213 */ /* 0x080fe40000000000 */
[----:B------:R-:W-:Y:S02]  /*04d0*/  IABS R10, R4 ;  /* 0x00000004000a7213 */ /* 0x000fe40000000000 */
[----:B------:R-:W0:Y:S08]  /*04e0*/  I2F.RP R5, R9 ;  /* 0x0000000900057306 */ /* 0x000e300000209400 */
[----:B0-----:R-:W0:Y:S02]  /*04f0*/  MUFU.RCP R5, R5 ;  /* 0x0000000500057308 */ /* 0x001e240000001000 */
[----:B0-----:R-:W-:-:S02]  /*0500*/  VIADD R2, R5, 0xffffffe ;  /* 0x0ffffffe05027836 */ /* 0x001fc40000000000 */
[----:B------:R-:W-:-:S04]  /*0510*/  IMAD.MOV R5, RZ, RZ, -R10 ;  /* 0x000000ffff057224 */ /* 0x000fc800078e0a0a */
[----:B------:R0:W1:Y:S02]  /*0520*/  F2I.FTZ.U32.TRUNC.NTZ R3, R2 ;  /* 0x0000000200037305 */ /* 0x000064000021f000 */
[----:B0-----:R-:W-:Y:S02]  /*0530*/  IMAD.MOV.U32 R2, RZ, RZ, RZ ;  /* 0x000000ffff027224 */ /* 0x001fe400078e00ff */
[----:B-1----:R-:W-:-:S04]  /*0540*/  IMAD.MOV R6, RZ, RZ, -R3 ;  /* 0x000000ffff067224 */ /* 0x002fc800078e0a03 */
[----:B------:R-:W-:Y:S02]  /*0550*/  IMAD R11, R6, R9, RZ ;  /* 0x00000009060b7224 */ /* 0x000fe400078e02ff */
[----:B------:R-:W-:Y:S02]  /*0560*/  IMAD.MOV.U32 R6, RZ, RZ, R8 ;  /* 0x000000ffff067224 */ /* 0x000fe400078e0008 */
[----:B------:R-:W-:-:S06]  /*0570*/  IMAD.HI.U32 R3, R3, R11, R2 ;  /* 0x0000000b03037227 */ /* 0x000fcc00078e0002 */
[----:B------:R-:W-:-:S04]  /*0580*/  IMAD.HI.U32 R3, R3, R6, RZ ;  /* 0x0000000603037227 */ /* 0x000fc800078e00ff */
[----:B------:R-:W-:Y:S01]  /*0590*/  IMAD R2, R3, R5, R6 ;  /* 0x0000000503027224 */ /* 0x000fe200078e0206 */
[----:B------:R-:W-:Y:S04]  /*05a0*/  BAR.SYNC.DEFER_BLOCKING 0x0 ;  /* 0x0000000000007b1d */ /* 0x000fe80000010000 */
[----:B------:R-:W-:-:S13]  /*05b0*/  ISETP.GT.U32.AND P1, PT, R9, R2, PT ;  /* 0x000000020900720c */ /* 0x000fda0003f24070 */
[----:B------:R-:W-:Y:S02]  /*05c0*/  @!P1 IMAD.IADD R2, R2, 0x1, -R9 ;  /* 0x0000000102029824 */ /* 0x000fe400078e0a09 */
[----:B------:R-:W-:Y:S01]  /*05d0*/  @!P1 VIADD R3, R3, 0x1 ;  /* 0x0000000103039836 */ /* 0x000fe20000000000 */
[----:B------:R-:W-:Y:S02]  /*05e0*/  ISETP.NE.AND P1, PT, R4, RZ, PT ;  /* 0x000000ff0400720c */ /* 0x000fe40003f25270 */
[----:B------:R-:W-:Y:S02]  /*05f0*/  ISETP.GE.U32.AND P0, PT, R2, R9, PT ;  /* 0x000000090200720c */ /* 0x000fe40003f06070 */
[----:B------:R-:W-:-:S04]  /*0600*/  LOP3.LUT R2, R7, R4, RZ, 0x3c, !PT ;  /* 0x0000000407027212 */ /* 0x000fc800078e3cff */
[----:B------:R-:W-:Y:S01]  /*0610*/  ISETP.GE.AND P2, PT, R2, RZ, PT ;  /* 0x000000ff0200720c */ /* 0x000fe20003f46270 */
[----:B------:R-:W-:-:S06]  /*0620*/  VIADD R2, R16, 0x3f ;  /* 0x0000003f10027836 */ /* 0x000fcc0000000000 */
[----:B------:R-:W-:-:S04]  /*0630*/  @P0 VIADD R3, R3, 0x1 ;  /* 0x0000000103030836 */ /* 0x000fc80000000000 */
[----:B------:R-:W-:Y:S01]  /*0640*/  IMAD.MOV.U32 R5, RZ, RZ, R3 ;  /* 0x000000ffff057224 */ /* 0x000fe200078e0003 */
[----:B------:R-:W-:-:S03]  /*0650*/  SHF.R.S32.HI R3, RZ, 0x1f, R2 ;  /* 0x0000001fff037819 */ /* 0x000fc60000011402 */
[----:B------:R-:W-:Y:S01]  /*0660*/  @!P2 IMAD.MOV R5, RZ, RZ, -R5 ;  /* 0x000000ffff05a224 */ /* 0x000fe200078e0a05 */
[----:B------:R-:W-:Y:S02]  /*0670*/  @!P1 LOP3.LUT R5, RZ, R4, RZ, 0x33, !PT ;  /* 0x00000004ff059212 */ /* 0x000fe400078e33ff */
[----:B------:R-:W-:-:S03]  /*0680*/  LEA.HI R3, R3, R2, RZ, 0x6 ;  /* 0x0000000203037211 */ /* 0x000fc600078f30ff */
[----:B------:R-:W-:Y:S02]  /*0690*/  IMAD.SHL.U32 R59, R5, 0x8, RZ ;  /* 0x00000008053b7824 */ /* 0x000fe400078e00ff */
[----:B------:R-:W-:-:S03]  /*06a0*/  IMAD.MOV R5, RZ, RZ, -R5 ;  /* 0x000000ffff057224 */ /* 0x000fc600078e0a05 */
[----:B------:R-:W-:Y:S01]  /*06b0*/  LEA.HI.SX32 R3, R3, -R59, 0x1a ;  /* 0x8000003b03037211 */ /* 0x000fe200078fd2ff */
[----:B------:R-:W-:Y:S02]  /*06c0*/  IMAD R14, R4, R5, R7 ;  /* 0x00000005040e7224 */ /* 0x000fe400078e0207 */
[----:B------:R-:W0:Y:S01]  /*06d0*/  I2F.RP R7, R15 ;  /* 0x0000000f00077306 */ /* 0x000e220000209400 */
[----:B------:R-:W-:Y:S02]  /*06e0*/  VIMNMX R11, PT, PT, R3, 0x8, PT ;  /* 0x00000008030b7848 */ /* 0x000fe40003fe0100 */
[----:B------:R-:W-:Y:S02]  /*06f0*/  IABS R4, R14 ;  /* 0x0000000e00047213 */ /* 0x000fe40000000000 */
[----:B------:R-:W-:-:S04]  /*0700*/  IABS R10, R11 ;  /* 0x0000000b000a7213 */ /* 0x000fc80000000000 */
[----:B------:R-:W1:Y:S08]  /*0710*/  I2F.RP R6, R10 ;  /* 0x0000000a00067306 */ /* 0x000e700000209400 */
[----:B0-----:R-:W0:Y:S08]  /*0720*/  MUFU.RCP R7, R7 ;  /* 0x0000000700077308 */ /* 0x001e300000001000 */
[----:B-1----:R-:W1:Y:S01]  /*0730*/  MUFU.RCP R6, R6 ;  /* 0x0000000600067308 */ /* 0x002e620000001000 */
[----:B0-----:R-:W-:-:S02]  /*0740*/  VIADD R8, R7, 0xffffffe ;  /* 0x0ffffffe07087836 */ /* 0x001fc40000000000 */
[----:B-1----:R-:W-:Y:S01]  /*0750*/  VIADD R2, R6, 0xffffffe ;  /* 0x0ffffffe06027836 */ /* 0x002fe20000000000 */
[----:B------:R-:W-:-:S04]  /*0760*/  IABS R6, R11 ;  /* 0x0000000b00067213 */ /* 0x000fc80000000000 */
[----:B------:R0:W1:Y:S02]  /*0770*/  F2I.FTZ.U32.TRUNC.NTZ R3, R2 ;  /* 0x0000000200037305 */ /* 0x000064000021f000 */
[----:B0-----:R-:W-:Y:S02]  /*0780*/  IMAD.MOV.U32 R2, RZ, RZ, RZ ;  /* 0x000000ffff027224 */ /* 0x001fe400078e00ff */
[----:B-1----:R-:W-:-:S04]  /*0790*/  IMAD.MOV R9, RZ, RZ, -R3 ;  /* 0x000000ffff097224 */ /* 0x002fc800078e0a03 */
[----:B------:R-:W-:-:S04]  /*07a0*/  IMAD R5, R9, R10, RZ ;  /* 0x0000000a09057224 */ /* 0x000fc800078e02ff */
[----:B------:R-:W-:Y:S02]  /*07b0*/  IMAD.HI.U32 R2, R3, R5, R2 ;  /* 0x0000000503027227 */ /* 0x000fe400078e0002 */
[----:B------:R-:W0:Y:S02]  /*07c0*/  I2F.RP R5, R19 ;  /* 0x0000001300057306 */ /* 0x000e240000209400 */
[----:B------:R-:W-:Y:S02]  /*07d0*/  IMAD.MOV.U32 R3, RZ, RZ, R4 ;  /* 0x000000ffff037224 */ /* 0x000fe400078e0004 */
[----:B------:R-:W-:Y:S02]  /*07e0*/  IMAD.MOV R4, RZ, RZ, -R6 ;  /* 0x000000ffff047224 */ /* 0x000fe400078e0a06 */
[----:B------:R-:W-:-:S04]  /*07f0*/  IMAD.HI.U32 R2, R2, R3, RZ ;  /* 0x0000000302027227 */ /* 0x000fc800078e00ff */
[----:B------:R-:W-:Y:S01]  /*0800*/  IMAD R3, R2, R4, R3 ;  /* 0x0000000402037224 */ /* 0x000fe200078e0203 */
[----:B------:R-:W-:-:S04]  /*0810*/  LOP3.LUT R4, R14, R11, RZ, 0x3c, !PT ;  /* 0x0000000b0e047212 */ /* 0x000fc800078e3cff */
[----:B------:R-:W-:Y:S01]  /*0820*/  ISETP.GT.U32.AND P1, PT, R10, R3, PT ;  /* 0x000000030a00720c */ /* 0x000fe20003f24070 */
[----:B0-----:R-:W0:Y:S01]  /*0830*/  MUFU.RCP R5, R5 ;  /* 0x0000000500057308 */ /* 0x001e220000001000 */
[----:B------:R-:W-:-:S11]  /*0840*/  ISETP.GE.AND P2, PT, R4, RZ, PT ;  /* 0x000000ff0400720c */ /* 0x000fd60003f46270 */
[----:B------:R-:W-:Y:S02]  /*0850*/  @!P1 IMAD.IADD R3, R3, 0x1, -R10 ;  /* 0x0000000103039824 */ /* 0x000fe400078e0a0a */
[----:B------:R-:W-:Y:S01]  /*0860*/  @!P1 VIADD R2, R2, 0x1 ;  /* 0x0000000102029836 */ /* 0x000fe20000000000 */
[----:B------:R-:W-:Y:S02]  /*0870*/  ISETP.NE.AND P1, PT, R11, RZ, PT ;  /* 0x000000ff0b00720c */ /* 0x000fe40003f25270 */
[----:B------:R-:W-:Y:S01]  /*0880*/  ISETP.GE.U32.AND P0, PT, R3, R10, PT ;  /* 0x0000000a0300720c */ /* 0x000fe20003f06070 */
[----:B0-----:R-:W-:Y:S01]  /*0890*/  VIADD R6, R5, 0xffffffe ;  /* 0x0ffffffe05067836 */ /* 0x001fe20000000000 */
[----:B------:R-:W0:Y:S01]  /*08a0*/  F2I.FTZ.U32.TRUNC.NTZ R3, R8 ;  /* 0x0000000800037305 */ /* 0x000e22000021f000 */
[----:B------:R-:W-:-:S04]  /*08b0*/  SHF.R.U32.HI R5, RZ, 0x6, R0 ;  /* 0x00000006ff057819 */ /* 0x000fc80000011600 */
[----:B------:R-:W-:-:S03]  /*08c0*/  SGXT.U32 R5, R5, 0x1 ;  /* 0x000000010505781a */ /* 0x000fc60000000000 */
[----:B------:R-:W1:Y:S03]  /*08d0*/  F2I.FTZ.U32.TRUNC.NTZ R7, R6 ;  /* 0x0000000600077305 */ /* 0x000e66000021f000 */
[----:B------:R-:W-:-:S04]  /*08e0*/  @P0 VIADD R2, R2, 0x1 ;  /* 0x0000000102020836 */ /* 0x000fc80000000000 */
[----:B------:R-:W-:Y:S02]  /*08f0*/  IMAD.MOV.U32 R4, RZ, RZ, R2 ;  /* 0x000000ffff047224 */ /* 0x000fe400078e0002 */
[----:B0-----:R-:W-:Y:S02]  /*0900*/  IMAD.MOV R2, RZ, RZ, -R3 ;  /* 0x000000ffff027224 */ /* 0x001fe400078e0a03 */
[----:B------:R-:W-:Y:S01]  /*0910*/  @!P2 IMAD.MOV R4, RZ, RZ, -R4 ;  /* 0x000000ffff04a224 */ /* 0x000fe200078e0a04 */
[----:B------:R-:W-:Y:S01]  /*0920*/  @!P1 LOP3.LUT R4, RZ, R11, RZ, 0x33, !PT ;  /* 0x0000000bff049212 */ /* 0x000fe200078e33ff */
[----:B------:R-:W-:Y:S02]  /*0930*/  IMAD R9, R2, R15, RZ ;  /* 0x0000000f02097224 */ /* 0x000fe400078e02ff */
[----:B-1----:R-:W-:Y:S02]  /*0940*/  IMAD.MOV R6, RZ, RZ, -R7 ;  /* 0x000000ffff067224 */ /* 0x002fe400078e0a07 */
[----:B------:R-:W-:-:S02]  /*0950*/  IMAD.SHL.U32 R66, R4, 0x40, RZ ;  /* 0x0000004004427824 */ /* 0x000fc400078e00ff */
[----:B------:R-:W-:Y:S02]  /*0960*/  IMAD.MOV R4, RZ, RZ, -R4 ;  /* 0x000000ffff047224 */ /* 0x000fe400078e0a04 */
[----:B------:R-:W-:Y:S01]  /*0970*/  IMAD.MOV.U32 R2, RZ, RZ, RZ ;  /* 0x000000ffff027224 */ /* 0x000fe200078e00ff */
[C-C-:B------:R-:W-:Y:S01]  /*0980*/  LOP3.LUT R37, R66.reuse, 0x6, R5.reuse, 0xfe, !PT ;  /* 0x0000000642257812 */ /* 0x140fe200078efe05 */
[----:B------:R-:W-:Y:S01]  /*0990*/  IMAD R4, R11, R4, R14 ;  /* 0x000000040b047224 */ /* 0x000fe200078e020e */
[--C-:B------:R-:W-:Y:S01]  /*09a0*/  LOP3.LUT R36, R66, 0x4, R5.reuse, 0xfe, !PT ;  /* 0x0000000442247812 */ /* 0x100fe200078efe05 */
[----:B------:R-:W-:Y:S01]  /*09b0*/  IMAD.MOV.U32 R14, RZ, RZ, R6 ;  /* 0x000000ffff0e7224 */ /* 0x000fe200078e0006 */
[----:B------:R-:W-:Y:S01]  /*09c0*/  IABS R175, R37 ;  /* 0x0000002500af7213 */ /* 0x000fe20000000000 */
[----:B------:R-:W-:Y:S01]  /*09d0*/  IMAD.MOV.U32 R6, RZ, RZ, RZ ;  /* 0x000000ffff067224 */ /* 0x000fe200078e00ff */
[----:B------:R-:W-:Y:S01]  /*09e0*/  IABS R173, R36 ;  /* 0x0000002400ad7213 */ /* 0x000fe20000000000 */
[----:B------:R-:W-:Y:S01]  /*09f0*/  IMAD R13, R14, R19, RZ ;  /* 0x000000130e0d7224 */ /* 0x000fe200078e02ff */
[C---:B------:R-:W-:Y:S01]  /*0a00*/  LOP3.LUT R39, R66.reuse, 0xa, R5, 0xfe, !PT ;  /* 0x0000000a42277812 */ /* 0x040fe200078efe05 */
[----:B------:R-:W-:Y:S01]  /*0a10*/  IMAD.HI.U32 R8, R3, R9, R2 ;  /* 0x0000000903087227 */ /* 0x000fe200078e0002 */
[----:B------:R-:W-:-:S02]  /*0a20*/  LOP3.LUT R3, R66, 0x2, R5, 0xfe, !PT ;  /* 0x0000000242037812 */ /* 0x000fc400078efe05 */
[----:B------:R-:W-:Y:S01]  /*0a30*/  LOP3.LUT R42, R66, 0x10, R5, 0xfe, !PT ;  /* 0x00000010422a7812 */ /* 0x000fe200078efe05 */
[----:B------:R-:W-:Y:S01]  /*0a40*/  IMAD.HI.U32 R6, R7, R13, R6 ;  /* 0x0000000d07067227 */ /* 0x000fe200078e0006 */
[----:B------:R-:W-:Y:S02]  /*0a50*/  LEA.HI R7, R0, 0xe, RZ, 0x1a ;  /* 0x0000000e00077811 */ /* 0x000fe400078fd0ff */
[----:B------:R-:W-:Y:S01]  /*0a60*/  IABS R115, R3 ;  /* 0x0000000300737213 */ /* 0x000fe20000000000 */
[----:B------:R-:W-:Y:S01]  /*0a70*/  IMAD.IADD R59, R59, 0x1, R4 ;  /* 0x000000013b3b7824 */ /* 0x000fe200078e0204 */
[----:B------:R-:W-:Y:S01]  /*0a80*/  IABS R132, R39 ;  /* 0x0000002700847213 */ /* 0x000fe20000000000 */
[----:B------:R-:W-:Y:S01]  /*0a90*/  IMAD.IADD R41, R7, 0x1, R66 ;  /* 0x0000000107297824 */ /* 0x000fe200078e0242 */
[----:B------:R-:W-:Y:S01]  /*0aa0*/  IABS R70, R42 ;  /* 0x0000002a00467213 */ /* 0x000fe20000000000 */
[----:B------:R-:W-:Y:S01]  /*0ab0*/  IMAD.HI.U32 R4, R8, R175, RZ ;  /* 0x000000af08047227 */ /* 0x000fe200078e00ff */
[----:B------:R-:W-:-:S02]  /*0ac0*/  LOP3.LUT R46, R66, 0x18, R5, 0xfe, !PT ;  /* 0x00000018422e7812 */ /* 0x000fc400078efe05 */
[----:B------:R-:W-:Y:S01]  /*0ad0*/  IABS R179, R41 ;  /* 0x0000002900b37213 */ /* 0x000fe20000000000 */
[----:B------:R-:W-:Y:S01]  /*0ae0*/  IMAD.HI.U32 R10, R8, R115, RZ ;  /* 0x00000073080a7227 */ /* 0x000fe200078e00ff */
[--C-:B------:R-:W-:Y:S02]  /*0af0*/  LOP3.LUT R44, R66, 0x14, R5.reuse, 0xfe, !PT ;  /* 0x00000014422c7812 */ /* 0x100fe400078efe05 */
[----:B------:R-:W-:Y:S01]  /*0b00*/  IABS R78, R46 ;  /* 0x0000002e004e7213 */ /* 0x000fe20000000000 */
[----:B------:R-:W-:Y:S01]  /*0b10*/  IMAD.HI.U32 R11, R8, R173, RZ ;  /* 0x000000ad080b7227 */ /* 0x000fe200078e00ff */
[----:B------:R-:W-:Y:S02]  /*0b20*/  IABS R181, R44 ;  /* 0x0000002c00b57213 */ /* 0x000fe40000000000 */
[C-C-:B------:R-:W-:Y:S01]  /*0b30*/  LOP3.LUT R47, R66.reuse, 0x1a, R5.reuse, 0xfe, !PT ;  /* 0x0000001a422f7812 */ /* 0x140fe200078efe05 */
[----:B------:R-:W-:Y:S01]  /*0b40*/  IMAD.MOV R4, RZ, RZ, -R4 ;  /* 0x000000ffff047224 */ /* 0x000fe200078e0a04 */
[C---:B------:R-:W-:Y:S01]  /*0b50*/  LOP3.LUT R50, R66.reuse, 0x20, R5, 0xfe, !PT ;  /* 0x0000002042327812 */ /* 0x040fe200078efe05 */
[----:B------:R-:W-:Y:S01]  /*0b60*/  IMAD.MOV R14, RZ, RZ, -R10 ;  /* 0x000000ffff0e7224 */ /* 0x000fe200078e0a0a */
[----:B------:R-:W-:Y:S01]  /*0b70*/  IABS R141, R47 ;  /* 0x0000002f008d7213 */ /* 0x000fe20000000000 */
[----:B------:R-:W-:Y:S01]  /*0b80*/  IMAD.MOV R18, RZ, RZ, -R11 ;  /* 0x000000ffff127224 */ /* 0x000fe200078e0a0b */
[----:B------:R-:W-:Y:S01]  /*0b90*/  LOP3.LUT R51, R66, 0x22, R5, 0xfe, !PT ;  /* 0x0000002242337812 */ /* 0x000fe200078efe05 */
[----:B------:R-:W-:Y:S01]  /*0ba0*/  IMAD.HI.U32 R13, R8, R179, RZ ;  /* 0x000000b3080d7227 */ /* 0x000fe200078e00ff */
[----:B------:R-:W-:-:S02]  /*0bb0*/  IABS R86, R50 ;  /* 0x0000003200567213 */ /* 0x000fc40000000000 */
[----:B------:R-:W-:Y:S01]  /*0bc0*/  IABS R156, R51 ;  /* 0x00000033009c7213 */ /* 0x000fe20000000000 */
[C---:B------:R-:W-:Y:S01]  /*0bd0*/  IMAD R175, R15.reuse, R4, R175 ;  /* 0x000000040faf7224 */ /* 0x040fe200078e02af */
[--C-:B------:R-:W-:Y:S01]  /*0be0*/  LOP3.LUT R52, R66, 0x24, R5.reuse, 0xfe, !PT ;  /* 0x0000002442347812 */ /* 0x100fe200078efe05 */
[----:B------:R-:W-:Y:S01]  /*0bf0*/  IMAD.HI.U32 R11, R8, R132, RZ ;  /* 0x00000084080b7227 */ /* 0x000fe200078e00ff */
[--C-:B------:R-:W-:Y:S02]  /*0c00*/  LOP3.LUT R54, R66, 0x28, R5.reuse, 0xfe, !PT ;  /* 0x0000002842367812 */ /* 0x100fe400078efe05 */
[----:B------:R-:W-:Y:S01]  /*0c10*/  IABS R160, R52 ;  /* 0x0000003400a07213 */ /* 0x000fe20000000000 */
[----:B------:R-:W-:Y:S01]  /*0c20*/  IMAD.HI.U32 R4, R8, R70, RZ ;  /* 0x0000004608047227 */ /* 0x000fe200078e00ff */
[----:B------:R-:W-:Y:S02]  /*0c30*/  IABS R94, R54 ;  /* 0x00000036005e7213 */ /* 0x000fe40000000000 */
[C---:B------:R-:W-:Y:S01]  /*0c40*/  LOP3.LUT R48, R66.reuse, 0x1c, R5, 0xfe, !PT ;  /* 0x0000001c42307812 */ /* 0x040fe200078efe05 */
[----:B------:R-:W-:Y:S01]  /*0c50*/  IMAD R115, R15, R14, R115 ;  /* 0x0000000e0f737224 */ /* 0x000fe200078e0273 */
[C---:B------:R-:W-:Y:S01]  /*0c60*/  LOP3.LUT R53, R66.reuse, 0x26, R5, 0xfe, !PT ;  /* 0x0000002642357812 */ /* 0x040fe200078efe05 */
[----:B------:R-:W-:Y:S01]  /*0c70*/  IMAD.MOV R14, RZ, RZ, -R13 ;  /* 0x000000ffff0e7224 */ /* 0x000fe200078e0a0d */
[----:B------:R-:W-:Y:S01]  /*0c80*/  IABS R163, R48 ;  /* 0x0000003000a37213 */ /* 0x000fe20000000000 */
[----:B------:R-:W-:Y:S01]  /*0c90*/  IMAD.MOV R11, RZ, RZ, -R11 ;  /* 0x000000ffff0b7224 */ /* 0x000fe200078e0a0b */
[----:B------:R-:W-:Y:S01]  /*0ca0*/  IABS R161, R53 ;  /* 0x0000003500a17213 */ /* 0x000fe20000000000 */
[----:B------:R-:W-:Y:S01]  /*0cb0*/  IMAD.MOV R13, RZ, RZ, -R4 ;  /* 0x000000ffff0d7224 */ /* 0x000fe200078e0a04 */
[----:B------:R-:W-:Y:S01]  /*0cc0*/  LOP3.LUT R2, R66, R5, RZ, 0xfc, !PT ;  /* 0x0000000542027212 */ /* 0x000fe200078efcff */
[----:B------:R-:W-:Y:S01]  /*0cd0*/  IMAD.HI.U32 R4, R8, R78, RZ ;  /* 0x0000004e08047227 */ /* 0x000fe200078e00ff */
[----:B------:R-:W-:-:S02]  /*0ce0*/  LOP3.LUT R38, R66, 0x8, R5, 0xfe, !PT ;  /* 0x0000000842267812 */ /* 0x000fc400078efe05 */
[----:B------:R-:W-:Y:S01]  /*0cf0*/  IABS R12, R2 ;  /* 0x00000002000c7213 */ /* 0x000fe20000000000 */
[C---:B------:R-:W-:Y:S01]  /*0d00*/  IMAD R132, R15.reuse, R11, R132 ;  /* 0x0000000b0f847224 */ /* 0x040fe200078e0284 */
[----:B------:R-:W-:Y:S01]  /*0d10*/  IABS R30, R38 ;  /* 0x00000026001e7213 */ /* 0x000fe20000000000 */
[----:B------:R-:W-:Y:S01]  /*0d20*/  IMAD.HI.U32 R11, R8, R181, RZ ;  /* 0x000000b5080b7227 */ /* 0x000fe200078e00ff */
[C-C-:B------:R-:W-:Y:S02]  /*0d30*/  LOP3.LUT R40, R66.reuse, 0xc, R5.reuse, 0xfe, !PT ;  /* 0x0000000c42287812 */ /* 0x140fe400078efe05 */
[----:B------:R-:W-:Y:S01]  /*0d40*/  LOP3.LUT R43, R66, 0x12, R5, 0xfe, !PT ;  /* 0x00000012422b7812 */ /* 0x000fe200078efe05 */
[----:B------:R-:W-:Y:S01]  /*0d50*/  IMAD.MOV R4, RZ, RZ, -R4 ;  /* 0x000000ffff047224 */ /* 0x000fe200078e0a04 */
[----:B------:R-:W-:Y:S01]  /*0d60*/  IABS R177, R40 ;  /* 0x0000002800b17213 */ /* 0x000fe20000000000 */
[C---:B------:R-:W-:Y:S01]  /*0d70*/  IMAD R179, R15.reuse, R14, R179 ;  /* 0x0000000e0fb37224 */ /* 0x040fe200078e02b3 */
[C---:B------:R-:W-:Y:S01]  /*0d80*/  ISETP.GT.U32.AND P4, PT, R15.reuse, R115, PT ;  /* 0x000000730f00720c */ /* 0x040fe20003f84070 */
[----:B------:R-:W-:Y:S01]  /*0d90*/  IMAD.MOV R14, RZ, RZ, -R11 ;  /* 0x000000ffff0e7224 */ /* 0x000fe200078e0a0b */
[----:B------:R-:W-:Y:S01]  /*0da0*/  IABS R138, R43 ;  /* 0x0000002b008a7213 */ /* 0x000fe20000000000 */
[C---:B------:R-:W-:Y:S01]  /*0db0*/  IMAD R78, R15.reuse, R4, R78 ;  /* 0x000000040f4e7224 */ /* 0x040fe200078e024e */
[----:B------:R-:W-:Y:S01]  /*0dc0*/  ISETP.GT.U32.AND P3, PT, R15, R175, PT ;  /* 0x000000af0f00720c */ /* 0x000fe20003f64070 */
[----:B------:R-:W-:Y:S01]  /*0dd0*/  IMAD.HI.U32 R4, R8, R141, RZ ;  /* 0x0000008d08047227 */ /* 0x000fe200078e00ff */
[----:B------:R-:W-:-:S02]  /*0de0*/  LOP3.LUT R45, R66, 0x16, R5, 0xfe, !PT ;  /* 0x00000016422d7812 */ /* 0x000fc400078efe05 */
[----:B------:R-:W-:Y:S01]  /*0df0*/  LOP3.LUT R56, R66, 0x2c, R5, 0xfe, !PT ;  /* 0x0000002c42387812 */ /* 0x000fe200078efe05 */
[C---:B------:R-:W-:Y:S01]  /*0e00*/  IMAD R181, R15.reuse, R14, R181 ;  /* 0x0000000e0fb57224 */ /* 0x040fe200078e02b5 */
[----:B------:R-:W-:Y:S01]  /*0e10*/  IABS R183, R45 ;  /* 0x0000002d00b77213 */ /* 0x000fe20000000000 */
[----:B------:R-:W-:Y:S01]  /*0e20*/  IMAD.MOV R14, RZ, RZ, -R4 ;  /* 0x000000ffff0e7224 */ /* 0x000fe200078e0a04 */
[----:B------:R-:W-:Y:S01]  /*0e30*/  IABS R164, R56 ;  /* 0x0000003800a47213 */ /* 0x000fe20000000000 */
[----:B------:R-:W-:Y:S01]  /*0e40*/  IMAD.HI.U32 R4, R8, R86, RZ ;  /* 0x0000005608047227 */ /* 0x000fe200078e00ff */
[C-C-:B------:R-:W-:Y:S02]  /*0e50*/  LOP3.LUT R55, R66.reuse, 0x2a, R5.reuse, 0xfe, !PT ;  /* 0x0000002a42377812 */ /* 0x140fe400078efe05 */
[----:B------:R-:W-:Y:S01]  /*0e60*/  LOP3.LUT R58, R66, 0x30, R5, 0xfe, !PT ;  /* 0x00000030423a7812 */ /* 0x000fe200078efe05 */
[----:B------:R-:W-:Y:S01]  /*0e70*/  IMAD R70, R15, R13, R70 ;  /* 0x0000000d0f467224 */ /* 0x000fe200078e0246 */
[----:B------:R-:W-:Y:S01]  /*0e80*/  IABS R125, R55 ;  /* 0x00000037007d7213 */ /* 0x000fe20000000000 */
[----:B------:R-:W-:Y:S01]  /*0e90*/  IMAD.HI.U32 R13, R8, R156, RZ ;  /* 0x0000009c080d7227 */ /* 0x000fe200078e00ff */
[----:B------:R-:W-:-:S02]  /*0ea0*/  IABS R102, R58 ;  /* 0x0000003a00667213 */ /* 0x000fc40000000000 */
[C-C-:B------:R-:W-:Y:S01]  /*0eb0*/  LOP3.LUT R61, R66.reuse, 0x34, R5.reuse, 0xfe, !PT ;  /* 0x00000034423d7812 */ /* 0x140fe200078efe05 */
[----:B------:R-:W-:Y:S01]  /*0ec0*/  IMAD.MOV R4, RZ, RZ, -R4 ;  /* 0x000000ffff047224 */ /* 0x000fe200078e0a04 */
[----:B------:R-:W-:Y:S01]  /*0ed0*/  LOP3.LUT R60, R66, 0x32, R5, 0xfe, !PT ;  /* 0x00000032423c7812 */ /* 0x000fe200078efe05 */
[----:B------:R-:W-:Y:S01]  /*0ee0*/  IMAD.MOV R13, RZ, RZ, -R13 ;  /* 0x000000ffff0d7224 */ /* 0x000fe200078e0a0d */
[----:B------:R-:W-:Y:S01]  /*0ef0*/  IABS R166, R61 ;  /* 0x0000003d00a67213 */ /* 0x000fe20000000000 */
[C---:B------:R-:W-:Y:S01]  /*0f00*/  IMAD R86, R15.reuse, R4, R86 ;  /* 0x000000040f567224 */ /* 0x040fe200078e0256 */
[----:B------:R-:W-:Y:S01]  /*0f10*/  IABS R174, R60 ;  /* 0x0000003c00ae7213 */ /* 0x000fe20000000000 */
[----:B------:R-:W-:Y:S01]  /*0f20*/  IMAD.HI.U32 R4, R8, R160, RZ ;  /* 0x000000a008047227 */ /* 0x000fe200078e00ff */
[C-C-:B------:R-:W-:Y:S02]  /*0f30*/  LOP3.LUT R62, R66.reuse, 0x36, R5.reuse, 0xfe, !PT ;  /* 0x00000036423e7812 */ /* 0x140fe400078efe05 */
[--C-:B------:R-:W-:Y:S01]  /*0f40*/  LOP3.LUT R63, R66, 0x38, R5.reuse, 0xfe, !PT ;  /* 0x00000038423f7812 */ /* 0x100fe200078efe05 */
[----:B------:R-:W-:Y:S01]  /*0f50*/  IMAD R156, R15, R13, R156 ;  /* 0x0000000d0f9c7224 */ /* 0x000fe200078e029c */
[----:B------:R-:W-:Y:S01]  /*0f60*/  IABS R169, R62 ;  /* 0x0000003e00a97213 */ /* 0x000fe20000000000 */
[----:B------:R-:W-:Y:S01]  /*0f70*/  IMAD.MOV R13, RZ, RZ, -R4 ;  /* 0x000000ffff0d7224 */ /* 0x000fe200078e0a04 */
[----:B------:R-:W-:Y:S01]  /*0f80*/  IABS R113, R63 ;  /* 0x0000003f00717213 */ /* 0x000fe20000000000 */
[----:B------:R-:W-:Y:S01]  /*0f90*/  IMAD.HI.U32 R4, R8, R94, RZ ;  /* 0x0000005e08047227 */ /* 0x000fe200078e00ff */
[----:B------:R-:W-:-:S02]  /*0fa0*/  LOP3.LUT R64, R66, 0x3a, R5, 0xfe, !PT ;  /* 0x0000003a42407812 */ /* 0x000fc400078efe05 */
[----:B------:R-:W-:Y:S01]  /*0fb0*/  LOP3.LUT R65, R66, 0x3c, R5, 0xfe, !PT ;  /* 0x0000003c42417812 */ /* 0x000fe200078efe05 */
[----:B------:R-:W-:Y:S01]  /*0fc0*/  IMAD.MOV R4, RZ, RZ, -R4 ;  /* 0x000000ffff047224 */ /* 0x000fe200078e0a04 */
[----:B------:R-:W-:Y:S01]  /*0fd0*/  IABS R172, R64 ;  /* 0x0000004000ac7213 */ /* 0x000fe20000000000 */
[----:B------:R-:W-:Y:S01]  /*0fe0*/  IMAD.HI.U32 R11, R8, R163, RZ ;  /* 0x000000a3080b7227 */ /* 0x000fe200078e00ff */
[----:B------:R-:W-:-:S03]  /*0ff0*/  IABS R170, R65 ;  /* 0x0000004100aa7213 */ /* 0x000fc60000000000 */
[C---:B------:R-:W-:Y:S02]  /*1000*/  IMAD R173, R15.reuse, R18, R173 ;  /* 0x000000120fad7224 */ /* 0x040fe400078e02ad */
[C---:B------:R-:W-:Y:S01]  /*1010*/  IMAD R94, R15.reuse, R4, R94 ;  /* 0x000000040f5e7224 */ /* 0x040fe200078e025e */
[----:B------:R-:W-:Y:S01]  /*1020*/  LOP3.LUT R4, R0, 0x3f, RZ, 0xc0, !PT ;  /* 0x0000003f00047812 */ /* 0x000fe200078ec0ff */
[----:B------:R-:W-:Y:S01]  /*1030*/  IMAD.MOV R18, RZ, RZ, -R11 ;  /* 0x000000ffff127224 */ /* 0x000fe200078e0a0b */
[----:B------:R-:W-:Y:S01]  /*1040*/  ISETP.GT.U32.AND P5, PT, R15, R173, PT ;  /* 0x000000ad0f00720c */ /* 0x000fe20003fa4070 */
[----:B------:R-:W-:-:S04]  /*1050*/  IMAD.HI.U32 R11, R8, R161, RZ ;  /* 0x000000a1080b7227 */ /* 0x000fc800078e00ff */
[----:B------:R-:W-:Y:S02]  /*1060*/  IMAD R141, R15, R14, R141 ;  /* 0x0000000e0f8d7224 */ /* 0x000fe400078e028d */
[----:B------:R-:W-:Y:S01]  /*1070*/  IMAD.MOV R14, RZ, RZ, -R11 ;  /* 0x000000ffff0e7224 */ /* 0x000fe200078e0a0b */
[----:B------:R-:W-:Y:S01]  /*1080*/  LEA.HI R11, R0, 0x2e, RZ, 0x1a ;  /* 0x0000002e000b7811 */ /* 0x000fe200078fd0ff */
[----:B------:R-:W-:Y:S02]  /*1090*/  IMAD R59, R59, 0x40, R4 ;  /* 0x000000403b3b7824 */ /* 0x000fe400078e0204 */
[----:B------:R-:W-:Y:S02]  /*10a0*/  IMAD R161, R15, R14, R161 ;  /* 0x0000000e0fa17224 */ /* 0x000fe400078e02a1 */
[----:B------:R-:W-:Y:S01]  /*10b0*/  IMAD.HI.U32 R9, R8, R12, RZ ;  /* 0x0000000c08097227 */ /* 0x000fe200078e00ff */
[----:B------:R-:W-:Y:S02]  /*10c0*/  IABS R14, R59 ;  /* 0x0000003b000e7213 */ /* 0x000fe40000000000 */
[----:B------:R-:W-:Y:S01]  /*10d0*/  ISETP.GE.AND P1, PT, R59, RZ, PT ;  /* 0x000000ff3b00720c */ /* 0x000fe20003f26270 */
[----:B------:R-:W-:-:S02]  /*10e0*/  IMAD.MOV R9, RZ, RZ, -R9 ;  /* 0x000000ffff097224 */ /* 0x000fc400078e0a09 */
[----:B------:R-:W-:-:S04]  /*10f0*/  IMAD.HI.U32 R6, R6, R14, RZ ;  /* 0x0000000e06067227 */ /* 0x000fc800078e00ff */
[----:B------:R-:W-:Y:S02]  /*1100*/  IMAD.MOV R6, RZ, RZ, -R6 ;  /* 0x000000ffff067224 */ /* 0x000fe400078e0a06 */
[----:B------:R-:W-:Y:S02]  /*1110*/  IMAD R10, R15, R9, R12 ;  /* 0x000000090f0a7224 */ /* 0x000fe400078e020c */
[----:B------:R-:W-:Y:S02]  /*1120*/  IMAD R6, R19, R6, R14 ;  /* 0x0000000613067224 */ /* 0x000fe400078e020e */
[----:B------:R-:W-:Y:S01]  /*1130*/  IMAD.HI.U32 R9, R8, R30, RZ ;  /* 0x0000001e08097227 */ /* 0x000fe200078e00ff */
[----:B------:R-:W-:Y:S02]  /*1140*/  ISETP.GT.U32.AND P2, PT, R15, R10, PT ;  /* 0x0000000a0f00720c */ /* 0x000fe40003f44070 */
[----:B------:R-:W-:Y:S01]  /*1150*/  ISETP.GT.U32.AND P0, PT, R19, R6, PT ;  /* 0x000000061300720c */ /* 0x000fe20003f04070 */
[----:B------:R-:W-:-:S02]  /*1160*/  IMAD.MOV R9, RZ, RZ, -R9 ;  /* 0x000000ffff097224 */ /* 0x000fc400078e0a09 */
[----:B------:R-:W-:-:S04]  /*1170*/  IMAD.HI.U32 R12, R8, R177, RZ ;  /* 0x000000b1080c7227 */ /* 0x000fc800078e00ff */
[----:B------:R-:W-:Y:S02]  /*1180*/  IMAD R30, R15, R9, R30 ;  /* 0x000000090f1e7224 */ /* 0x000fe400078e021e */
[----:B------:R-:W-:Y:S02]  /*1190*/  IMAD.MOV R12, RZ, RZ, -R12 ;  /* 0x000000ffff0c7224 */ /* 0x000fe400078e0a0c */
[----:B------:R-:W-:-:S04]  /*11a0*/  IMAD.HI.U32 R9, R8, R138, RZ ;  /* 0x0000008a08097227 */ /* 0x000fc800078e00ff */
[----:B------:R-:W-:Y:S02]  /*11b0*/  @!P0 IMAD.IADD R6, R6, 0x1, -R19 ;  /* 0x0000000106068824 */ /* 0x000fe400078e0a13 */
[----:B------:R-:W-:Y:S02]  /*11c0*/  @!P5 IMAD.IADD R173, R173, 0x1, -R15 ;  /* 0x00000001adadd824 */ /* 0x000fe400078e0a0f */
[----:B------:R-:W-:Y:S01]  /*11d0*/  IMAD R177, R15, R12, R177 ;  /* 0x0000000c0fb17224 */ /* 0x000fe200078e02b1 */
[----:B------:R-:W-:Y:S01]  /*11e0*/  ISETP.GT.U32.AND P0, PT, R19, R6, PT ;  /* 0x000000061300720c */ /* 0x000fe20003f04070 */
[----:B------:R-:W-:Y:S02]  /*11f0*/  IMAD.MOV R9, RZ, RZ, -R9 ;  /* 0x000000ffff097224 */ /* 0x000fe400078e0a09 */
[--C-:B------:R-:W-:Y:S02]  /*1200*/  @!P2 IMAD.IADD R10, R10, 0x1, -R15.reuse ;  /* 0x000000010a0aa824 */ /* 0x100fe400078e0a0f */
[----:B------:R-:W-:Y:S01]  /*1210*/  @!P4 IMAD.IADD R115, R115, 0x1, -R15 ;  /* 0x000000017373c824 */ /* 0x000fe200078e0a0f */
[C---:B------:R-:W-:Y:S01]  /*1220*/  ISETP.GT.U32.AND P4, PT, R15.reuse, R173, PT ;  /* 0x000000ad0f00720c */ /* 0x040fe20003f84070 */
[----:B------:R-:W-:Y:S01]  /*1230*/  IMAD.HI.U32 R12, R8, R183, RZ ;  /* 0x000000b7080c7227 */ /* 0x000fe200078e00ff */
[----:B------:R-:W-:-:S03]  /*1240*/  ISETP.GT.U32.AND P2, PT, R15, R10, PT ;  /* 0x0000000a0f00720c */ /* 0x000fc60003f44070 */
[----:B------:R-:W-:Y:S01]  /*1250*/  IMAD R138, R15, R9, R138 ;  /* 0x000000090f8a7224 */ /* 0x000fe200078e028a */
[----:B------:R-:W-:Y:S01]  /*1260*/  LEA.HI R9, R0, 0x1e, RZ, 0x1a ;  /* 0x0000001e00097811 */ /* 0x000fe200078fd0ff */
[----:B------:R-:W-:Y:S01]  /*1270*/  @!P0 IMAD.IADD R6, R6, 0x1, -R19 ;  /* 0x0000000106068824 */ /* 0x000fe200078e0a13 */
[----:B------:R-:W-:Y:S01]  /*1280*/  ISETP.NE.AND P0, PT, R16, RZ, PT ;  /* 0x000000ff1000720c */ /* 0x000fe20003f05270 */
[----:B------:R-:W-:Y:S01]  /*1290*/  @!P3 IMAD.IADD R175, R175, 0x1, -R15 ;  /* 0x00000001afafb824 */ /* 0x000fe200078e0a0f */
[C---:B------:R-:W-:Y:S01]  /*12a0*/  ISETP.GT.U32.AND P3, PT, R15.reuse, R115, PT ;  /* 0x000000730f00720c */ /* 0x040fe20003f64070 */
[----:B------:R-:W-:Y:S01]  /*12b0*/  @!P1 IMAD.MOV R6, RZ, RZ, -R6 ;  /* 0x000000ffff069224 */ /* 0x000fe200078e0a06 */
[C---:B------:R-:W-:Y:S01]  /*12c0*/  ISETP.GT.U32.AND P1, PT, R15.reuse, R30, PT ;  /* 0x0000001e0f00720c */ /* 0x040fe20003f24070 */
[----:B------:R-:W-:Y:S01]  /*12d0*/  IMAD.MOV R12, RZ, RZ, -R12 ;  /* 0x000000ffff0c7224 */ /* 0x000fe200078e0a0c */
[----:B------:R-:W-:Y:S01]  /*12e0*/  ISETP.GT.U32.AND P5, PT, R15, R175, PT ;  /* 0x000000af0f00720c */ /* 0x000fe20003fa4070 */
[----:B------:R-:W-:-:S02]  /*12f0*/  IMAD.IADD R49, R9, 0x1, R66 ;  /* 0x0000000109317824 */ /* 0x000fc400078e0242 */
[----:B------:R-:W-:Y:S02]  /*1300*/  IMAD R183, R15, R12, R183 ;  /* 0x0000000c0fb77224 */ /* 0x000fe400078e02b7 */
[--C-:B------:R-:W-:Y:S01]  /*1310*/  @!P4 IMAD.IADD R173, R173, 0x1, -R15.reuse ;  /* 0x00000001adadc824 */ /* 0x100fe200078e0a0f */
[----:B------:R-:W-:Y:S01]  /*1320*/  IABS R162, R49 ;  /* 0x0000003100a27213 */ /* 0x000fe20000000000 */
[--C-:B------:R-:W-:Y:S01]  /*1330*/  @!P2 IMAD.IADD R10, R10, 0x1, -R15.reuse ;  /* 0x000000010a0aa824 */ /* 0x100fe200078e0a0f */
[----:B------:R-:W-:Y:S01]  /*1340*/  @!P0 LOP3.LUT R6, RZ, R16, RZ, 0x33, !PT ;  /* 0x00000010ff068212 */ /* 0x000fe200078e33ff */
[--C-:B------:R-:W-:Y:S01]  /*1350*/  @!P3 IMAD.IADD R115, R115, 0x1, -R15.reuse ;  /* 0x000000017373b824 */ /* 0x100fe200078e0a0f */
[C---:B------:R-:W-:Y:S01]  /*1360*/  ISETP.GT.U32.AND P0, PT, R15.reuse, R132, PT ;  /* 0x000000840f00720c */ /* 0x040fe20003f04070 */
[----:B------:R-:W-:Y:S01]  /*1370*/  @!P1 IMAD.IADD R30, R30, 0x1, -R15 ;  /* 0x000000011e1e9824 */ /* 0x000fe200078e0a0f */
[C---:B------:R-:W-:Y:S01]  /*1380*/  ISETP.GT.U32.AND P1, PT, R15.reuse, R177, PT ;  /* 0x000000b10f00720c */ /* 0x040fe20003f24070 */
[----:B------:R-:W-:Y:S01]  /*1390*/  IMAD.HI.U32 R12, R8, R162, RZ ;  /* 0x000000a2080c7227 */ /* 0x000fe200078e00ff */
[----:B------:R-:W-:-:S02]  /*13a0*/  ISETP.GT.U32.AND P4, PT, R15, R138, PT ;  /* 0x0000008a0f00720c */ /* 0x000fc40003f84070 */
[C---:B------:R-:W-:Y:S01]  /*13b0*/  ISETP.GT.U32.AND P2, PT, R15.reuse, R179, PT ;  /* 0x000000b30f00720c */ /* 0x040fe20003f44070 */
[C---:B------:R-:W-:Y:S01]  /*13c0*/  IMAD R160, R15.reuse, R13, R160 ;  /* 0x0000000d0fa07224 */ /* 0x040fe200078e02a0 */
[----:B------:R-:W-:Y:S01]  /*13d0*/  ISETP.GT.U32.AND P3, PT, R15, R70, PT ;  /* 0x000000460f00720c */ /* 0x000fe20003f64070 */
[----:B------:R-:W-:Y:S02]  /*13e0*/  IMAD.MOV R12, RZ, RZ, -R12 ;  /* 0x000000ffff0c7224 */ /* 0x000fe400078e0a0c */
[--C-:B------:R-:W-:Y:S01]  /*13f0*/  @!P5 IMAD.IADD R175, R175, 0x1, -R15.reuse ;  /* 0x00000001afafd824 */ /* 0x100fe200078e0a0f */
[C---:B------:R-:W-:Y:S01]  /*1400*/  ISETP.GT.U32.AND P5, PT, R15.reuse, R181, PT ;  /* 0x000000b50f00720c */ /* 0x040fe20003fa4070 */
[--C-:B------:R-:W-:Y:S01]  /*1410*/  @!P0 IMAD.IADD R132, R132, 0x1, -R15.reuse ;  /* 0x0000000184848824 */ /* 0x100fe200078e0a0f */
[----:B------:R-:W-:Y:S01]  /*1420*/  ISETP.GT.U32.AND P0, PT, R15, R30, PT ;  /* 0x0000001e0f00720c */ /* 0x000fe20003f04070 */
[----:B------:R-:W-:Y:S01]  /*1430*/  @!P1 IMAD.IADD R177, R177, 0x1, -R15 ;  /* 0x00000001b1b19824 */ /* 0x000fe200078e0a0f */
[C---:B------:R-:W-:Y:S01]  /*1440*/  ISETP.GT.U32.AND P1, PT, R15.reuse, R141, PT ;  /* 0x0000008d0f00720c */ /* 0x040fe20003f24070 */
[C---:B------:R-:W-:Y:S01]  /*1450*/  IMAD R163, R15.reuse, R18, R163 ;  /* 0x000000120fa37224 */ /* 0x040fe200078e02a3 */
[C---:B------:R-:W-:Y:S01]  /*1460*/  ISETP.GT.U32.AND P6, PT, R15.reuse, R132, PT ;  /* 0x000000840f00720c */ /* 0x040fe20003fc4070 */
[----:B------:R-:W-:-:S02]  /*1470*/  IMAD R162, R15, R12, R162 ;  /* 0x0000000c0fa27224 */ /* 0x000fc400078e02a2 */
[----:B------:R-:W-:Y:S01]  /*1480*/  @!P4 IMAD.IADD R138, R138, 0x1, -R15 ;  /* 0x000000018a8ac824 */ /* 0x000fe200078e0a0f */
[----:B------:R-:W-:Y:S01]  /*1490*/  ISETP.GT.U32.AND P4, PT, R15, R86, PT ;  /* 0x000000560f00720c */ /* 0x000fe20003f84070 */
[----:B------:R-:W-:-:S04]  /*14a0*/  IMAD.HI.U32 R13, R8, R164, RZ ;  /* 0x000000a4080d7227 */ /* 0x000fc800078e00ff */
[--C-:B------:R-:W-:Y:S01]  /*14b0*/  @!P0 IMAD.IADD R30, R30, 0x1, -R15.reuse ;  /* 0x000000011e1e8824 */ /* 0x100fe200078e0a0f */
[----:B------:R-:W-:Y:S01]  /*14c0*/  ISETP.GT.U32.AND P0, PT, R15, R183, PT ;  /* 0x000000b70f00720c */ /* 0x000fe20003f04070 */
[--C-:B------:R-:W-:Y:S01]  /*14d0*/  @!P2 IMAD.IADD R179, R179, 0x1, -R15.reuse ;  /* 0x00000001b3b3a824 */ /* 0x100fe200078e0a0f */
[C---:B------:R-:W-:Y:S01]  /*14e0*/  ISETP.GT.U32.AND P2, PT, R15.reuse, R163, PT ;  /* 0x000000a30f00720c */ /* 0x040fe20003f44070 */
[--C-:B------:R-:W-:Y:S01]  /*14f0*/  @!P6 IMAD.IADD R132, R132, 0x1, -R15.reuse ;  /* 0x000000018484e824 */ /* 0x100fe200078e0a0f */
[C---:B------:R-:W-:Y:S01]  /*1500*/  ISETP.GT.U32.AND P6, PT, R15.reuse, R78, PT ;  /* 0x0000004e0f00720c */ /* 0x040fe20003fc4070 */
[----:B------:R-:W-:Y:S01]  /*1510*/  @!P3 IMAD.IADD R70, R70, 0x1, -R15 ;  /* 0x000000014646b824 */ /* 0x000fe200078e0a0f */
[----:B------:R-:W-:Y:S01]  /*1520*/  ISETP.GT.U32.AND P3, PT, R15, R162, PT ;  /* 0x000000a20f00720c */ /* 0x000fe20003f64070 */
[----:B------:R-:W-:Y:S02]  /*1530*/  IMAD.MOV R13, RZ, RZ, -R13 ;  /* 0x000000ffff0d7224 */ /* 0x000fe400078e0a0d */
[----:B------:R-:W-:-:S02]  /*1540*/  IMAD.IADD R57, R11, 0x1, R66 ;  /* 0x000000010b397824 */ /* 0x000fc400078e0242 */
[----:B------:R-:W-:-:S03]  /*1550*/  IMAD.HI.U32 R12, R8, R125, RZ ;  /* 0x0000007d080c7227 */ /* 0x000fc600078e00ff */
[----:B------:R-:W-:Y:S01]  /*1560*/  IABS R167, R57 ;  /* 0x0000003900a77213 */ /* 0x000fe20000000000 */
[--C-:B------:R-:W-:Y:S01]  /*1570*/  @!P0 IMAD.IADD R183, R183, 0x1, -R15.reuse ;  /* 0x00000001b7b78824 */ /* 0x100fe200078e0a0f */
[C---:B------:R-:W-:Y:S01]  /*1580*/  ISETP.GT.U32.AND P0, PT, R15.reuse, R160, PT ;  /* 0x000000a00f00720c */ /* 0x040fe20003f04070 */
[--C-:B------:R-:W-:Y:S01]  /*1590*/  @!P6 IMAD.IADD R78, R78, 0x1, -R15.reuse ;  /* 0x000000014e4ee824 */ /* 0x100fe200078e0a0f */
[----:B------:R-:W-:Y:S01]  /*15a0*/  ISETP.GT.U32.AND P6, PT, R15, R177, PT ;  /* 0x000000b10f00720c */ /* 0x000fe20003fc4070 */
[--C-:B------:R-:W-:Y:S01]  /*15b0*/  @!P1 IMAD.IADD R141, R141, 0x1, -R15.reuse ;  /* 0x000000018d8d9824 */ /* 0x100fe200078e0a0f */
[C---:B------:R-:W-:Y:S01]  /*15c0*/  ISETP.GT.U32.AND P1, PT, R15.reuse, R179, PT ;  /* 0x000000b30f00720c */ /* 0x040fe20003f24070 */
[----:B------:R-:W-:Y:S02]  /*15d0*/  IMAD R164, R15, R13, R164 ;  /* 0x0000000d0fa47224 */ /* 0x000fe400078e02a4 */
[----:B------:R-:W-:Y:S01]  /*15e0*/  @!P5 IMAD.IADD R181, R181, 0x1, -R15 ;  /* 0x00000001b5b5d824 */ /* 0x000fe200078e0a0f */
[----:B------:R-:W-:Y:S01]  /*15f0*/  ISETP.GT.U32.AND P5, PT, R15, R156, PT ;  /* 0x0000009c0f00720c */ /* 0x000fe20003fa4070 */
[----:B------:R-:W-:-:S02]  /*1600*/  IMAD.MOV R12, RZ, RZ, -R12 ;  /* 0x000000ffff0c7224 */ /* 0x000fc400078e0a0c */
[----:B------:R-:W-:-:S04]  /*1610*/  IMAD.HI.U32 R13, R8, R102, RZ ;  /* 0x00000066080d7227 */ /* 0x000fc800078e00ff */
[----:B------:R-:W-:Y:S01]  /*1620*/  @!P0 IMAD.IADD R160, R160, 0x1, -R15 ;  /* 0x00000001a0a08824 */ /* 0x000fe200078e0a0f */
[C---:B------:R-:W-:Y:S01]  /*1630*/  ISETP.GT.U32.AND P0, PT, R15.reuse, R78, PT ;  /* 0x0000004e0f00720c */ /* 0x040fe20003f04070 */
[C---:B------:R-:W-:Y:S02]  /*1640*/  IMAD R125, R15.reuse, R12, R125 ;  /* 0x0000000c0f7d7224 */ /* 0x040fe400078e027d */
[----:B------:R-:W-:Y:S02]  /*1650*/  IMAD.MOV R20, RZ, RZ, -R13 ;  /* 0x000000ffff147224 */ /* 0x000fe400078e0a0d */
[----:B------:R-:W-:Y:S01]  /*1660*/  @!P4 IMAD.IADD R86, R86, 0x1, -R15 ;  /* 0x000000015656c824 */ /* 0x000fe200078e0a0f */
[----:B------:R-:W-:Y:S01]  /*1670*/  ISETP.GT.U32.AND P4, PT, R15, R181, PT ;  /* 0x000000b50f00720c */ /* 0x000fe20003f84070 */
[----:B------:R-:W-:-:S04]  /*1680*/  IMAD.HI.U32 R12, R8, R167, RZ ;  /* 0x000000a7080c7227 */ /* 0x000fc800078e00ff */
[----:B------:R-:W-:-:S04]  /*1690*/  IMAD.HI.U32 R13, R8, R166, RZ ;  /* 0x000000a6080d7227 */ /* 0x000fc800078e00ff */
[--C-:B------:R-:W-:Y:S01]  /*16a0*/  @!P2 IMAD.IADD R163, R163, 0x1, -R15.reuse ;  /* 0x00000001a3a3a824 */ /* 0x100fe200078e0a0f */
[C---:B------:R-:W-:Y:S01]  /*16b0*/  ISETP.GT.U32.AND P2, PT, R15.reuse, R70, PT ;  /* 0x000000460f00720c */ /* 0x040fe20003f44070 */
[----:B------:R-:W-:Y:S01]  /*16c0*/  @!P3 IMAD.IADD R162, R162, 0x1, -R15 ;  /* 0x00000001a2a2b824 */ /* 0x000fe200078e0a0f */
[----:B------:R-:W-:Y:S01]  /*16d0*/  ISETP.GT.U32.AND P3, PT, R15, R138, PT ;  /* 0x0000008a0f00720c */ /* 0x000fe20003f64070 */
[----:B------:R-:W-:Y:S02]  /*16e0*/  IMAD.MOV R18, RZ, RZ, -R12 ;  /* 0x000000ffff127224 */ /* 0x000fe400078e0a0c */
[----:B------:R-:W-:Y:S02]  /*16f0*/  IMAD.MOV R13, RZ, RZ, -R13 ;  /* 0x000000ffff0d7224 */ /* 0x000fe400078e0a0d */
[----:B------:R-:W-:-:S04]  /*1700*/  IMAD.HI.U32 R12, R8, R174, RZ ;  /* 0x000000ae080c7227 */ /* 0x000fc800078e00ff */
[--C-:B------:R-:W-:Y:S01]  /*1710*/  @!P1 IMAD.IADD R179, R179, 0x1, -R15.reuse ;  /* 0x00000001b3b39824 */ /* 0x100fe200078e0a0f */
[C---:B------:R-:W-:Y:S01]  /*1720*/  ISETP.GT.U32.AND P1, PT, R15.reuse, R141, PT ;  /* 0x0000008d0f00720c */ /* 0x040fe20003f24070 */
[C---:B------:R-:W-:Y:S01]  /*1730*/  IMAD R166, R15.reuse, R13, R166 ;  /* 0x0000000d0fa67224 */ /* 0x040fe200078e02a6 */
[----:B------:R-:W-:Y:S01]  /*1740*/  LEA.HI R13, R0, 0x3e, RZ, 0x1a ;  /* 0x0000003e000d7811 */ /* 0x000fe200078fd0ff */
[--C-:B------:R-:W-:Y:S01]  /*1750*/  @!P5 IMAD.IADD R156, R156, 0x1, -R15.reuse ;  /* 0x000000019c9cd824 */ /* 0x100fe200078e0a0f */
[C---:B------:R-:W-:Y:S01]  /*1760*/  ISETP.GT.U32.AND P5, PT, R15.reuse, R183, PT ;  /* 0x000000b70f00720c */ /* 0x040fe20003fa4070 */
[----:B------:R-:W-:Y:S02]  /*1770*/  IMAD.MOV R12, RZ, RZ, -R12 ;  /* 0x000000ffff0c7224 */ /* 0x000fe400078e0a0c */
[----:B------:R-:W-:Y:S01]  /*1780*/  @!P0 IMAD.IADD R78, R78, 0x1, -R15 ;  /* 0x000000014e4e8824 */ /* 0x000fe200078e0a0f */
[C---:B------:R-:W-:Y:S01]  /*1790*/  ISETP.GT.U32.AND P0, PT, R15.reuse, R161, PT ;  /* 0x000000a10f00720c */ /* 0x040fe20003f04070 */
[----:B------:R-:W-:-:S02]  /*17a0*/  IMAD R174, R15, R12, R174 ;  /* 0x0000000c0fae7224 */ /* 0x000fc400078e02ae */
[----:B------:R-:W-:Y:S01]  /*17b0*/  @!P4 IMAD.IADD R181, R181, 0x1, -R15 ;  /* 0x00000001b5b5c824 */ /* 0x000fe200078e0a0f */
[----:B------:R-:W-:Y:S01]  /*17c0*/  ISETP.GT.U32.AND P4, PT, R15, R86, PT ;  /* 0x000000560f00720c */ /* 0x000fe20003f84070 */
[----:B------:R-:W-:Y:S02]  /*17d0*/  IMAD.IADD R66, R13, 0x1, R66 ;  /* 0x000000010d427824 */ /* 0x000fe400078e0242 */
[----:B------:R-:W-:-:S03]  /*17e0*/  IMAD.HI.U32 R12, R8, R169, RZ ;  /* 0x000000a9080c7227 */ /* 0x000fc600078e00ff */
[----:B------:R-:W-:Y:S01]  /*17f0*/  IABS R171, R66 ;  /* 0x0000004200ab7213 */ /* 0x000fe20000000000 */
[--C-:B------:R-:W-:Y:S01]  /*1800*/  @!P2 IMAD.IADD R70, R70, 0x1, -R15.reuse ;  /* 0x000000014646a824 */ /* 0x100fe200078e0a0f */
[C---:B------:R-:W-:Y:S01]  /*1810*/  ISETP.GT.U32.AND P2, PT, R15.reuse, R163, PT ;  /* 0x000000a30f00720c */ /* 0x040fe20003f44070 */
[----:B------:R-:W-:Y:S01]  /*1820*/  @!P3 IMAD.IADD R138, R138, 0x1, -R15 ;  /* 0x000000018a8ab824 */ /* 0x000fe200078e0a0f */
[----:B------:R-:W-:Y:S01]  /*1830*/  ISETP.GT.U32.AND P3, PT, R15, R162, PT ;  /* 0x000000a20f00720c */ /* 0x000fe20003f64070 */
[----:B------:R-:W-:-:S04]  /*1840*/  IMAD.HI.U32 R14, R8, R113, RZ ;  /* 0x00000071080e7227 */ /* 0x000fc800078e00ff */
[----:B------:R-:W-:Y:S02]  /*1850*/  IMAD.MOV R12, RZ, RZ, -R12 ;  /* 0x000000ffff0c7224 */ /* 0x000fe400078e0a0c */
[----:B------:R-:W-:Y:S01]  /*1860*/  @!P1 IMAD.IADD R141, R141, 0x1, -R15 ;  /* 0x000000018d8d9824 */ /* 0x000fe200078e0a0f */
[C---:B------:R-:W-:Y:S01]  /*1870*/  ISETP.GT.U32.AND P1, PT, R15.reuse, R94, PT ;  /* 0x0000005e0f00720c */ /* 0x040fe20003f24070 */
[C---:B------:R-:W-:Y:S02]  /*1880*/  IMAD R167, R15.reuse, R18, R167 ;  /* 0x000000120fa77224 */ /* 0x040fe400078e02a7 */
[----:B------:R-:W-:Y:S02]  /*1890*/  IMAD.MOV R18, RZ, RZ, -R14 ;  /* 0x000000ffff127224 */ /* 0x000fe400078e0a0e */
[----:B------:R-:W-:Y:S02]  /*18a0*/  IMAD R169, R15, R12, R169 ;  /* 0x0000000c0fa97224 */ /* 0x000fe400078e02a9 */
[----:B------:R-:W-:Y:S01]  /*18b0*/  @!P5 IMAD.IADD R183, R183, 0x1, -R15 ;  /* 0x00000001b7b7d824 */ /* 0x000fe200078e0a0f */
[----:B------:R-:W-:Y:S01]  /*18c0*/  ISETP.GT.U32.AND P5, PT, R15, R156, PT ;  /* 0x0000009c0f00720c */ /* 0x000fe20003fa4070 */
[----:B------:R-:W-:-:S04]  /*18d0*/  IMAD.HI.U32 R12, R8, R172, RZ ;  /* 0x000000ac080c7227 */ /* 0x000fc800078e00ff */
[----:B------:R-:W-:-:S04]  /*18e0*/  IMAD.HI.U32 R14, R8, R170, RZ ;  /* 0x000000aa080e7227 */ /* 0x000fc800078e00ff */
[----:B------:R-:W-:Y:S01]  /*18f0*/  @!P0 IMAD.IADD R161, R161, 0x1, -R15 ;  /* 0x00000001a1a18824 */ /* 0x000fe200078e0a0f */
[----:B------:R-:W-:Y:S01]  /*1900*/  ISETP.GT.U32.AND P0, PT, R15, R166, PT ;  /* 0x000000a60f00720c */ /* 0x000fe20003f04070 */
[----:B------:R-:W-:-:S04]  /*1910*/  IMAD.HI.U32 R8, R8, R171, RZ ;  /* 0x000000ab08087227 */ /* 0x000fc800078e00ff */
[--C-:B------:R-:W-:Y:S01]  /*1920*/  @!P4 IMAD.IADD R86, R86, 0x1, -R15.reuse ;  /* 0x000000015656c824 */ /* 0x100fe200078e0a0f */
[----:B------:R-:W-:Y:S01]  /*1930*/  ISETP.GT.U32.AND P4, PT, R15, R167, PT ;  /* 0x000000a70f00720c */ /* 0x000fe20003f84070 */
[----:B------:R-:W-:Y:S02]  /*1940*/  IMAD.MOV R8, RZ, RZ, -R8 ;  /* 0x000000ffff087224 */ /* 0x000fe400078e0a08 */
[--C-:B------:R-:W-:Y:S01]  /*1950*/  @!P6 IMAD.IADD R177, R177, 0x1, -R15.reuse ;  /* 0x00000001b1b1e824 */ /* 0x100fe200078e0a0f */
[----:B------:R-:W-:Y:S01]  /*1960*/  ISETP.GT.U32.AND P6, PT, R15, R160, PT ;  /* 0x000000a00f00720c */ /* 0x000fe20003fc4070 */
[--C-:B------:R-:W-:Y:S01]  /*1970*/  @!P2 IMAD.IADD R163, R163, 0x1, -R15.reuse ;  /* 0x00000001a3a3a824 */ /* 0x100fe200078e0a0f */
[C---:B------:R-:W-:Y:S01]  /*1980*/  ISETP.GT.U32.AND P2, PT, R15.reuse, R125, PT ;  /* 0x0000007d0f00720c */ /* 0x040fe20003f44070 */
[----:B------:R-:W-:Y:S01]  /*1990*/  @!P3 IMAD.IADD R162, R162, 0x1, -R15 ;  /* 0x00000001a2a2b824 */ /* 0x000fe200078e0a0f */
[C---:B------:R-:W-:Y:S01]  /*19a0*/  ISETP.GT.U32.AND P3, PT, R15.reuse, R164, PT ;  /* 0x000000a40f00720c */ /* 0x040fe20003f64070 */
[----:B------:R-:W-:-:S02]  /*19b0*/  IMAD R102, R15, R20, R102 ;  /* 0x000000140f667224 */ /* 0x000fc400078e0266 */
[----:B------:R-:W-:Y:S02]  /*19c0*/  IMAD.MOV R14, RZ, RZ, -R14 ;  /* 0x000000ffff0e7224 */ /* 0x000fe400078e0a0e */
[C---:B------:R-:W-:Y:S02]  /*19d0*/  IMAD R171, R15.reuse, R8, R171 ;  /* 0x000000080fab7224 */ /* 0x040fe400078e02ab */
[--C-:B------:R-:W-:Y:S01]  /*19e0*/  @!P1 IMAD.IADD R94, R94, 0x1, -R15.reuse ;  /* 0x000000015e5e9824 */ /* 0x100fe200078e0a0f */
[----:B------:R-:W0:Y:S01]  /*19f0*/  LDS R8, [UR13] ;  /* 0x0000000dff087984 */ /* 0x000e220008000800 */
[----:B------:R-:W-:Y:S01]  /*1a00*/  IMAD.MOV R12, RZ, RZ, -R12 ;  /* 0x000000ffff0c7224 */ /* 0x000fe200078e0a0c */
[C---:B------:R-:W-:Y:S01]  /*1a10*/  ISETP.GT.U32.AND P1, PT, R15.reuse, R169, PT ;  /* 0x000000a90f00720c */ /* 0x040fe20003f24070 */
[----:B------:R-:W-:Y:S01]  /*1a20*/  @!P5 IMAD.IADD R156, R156, 0x1, -R15 ;  /* 0x000000019c9cd824 */ /* 0x000fe200078e0a0f */
[C---:B------:R-:W-:Y:S01]  /*1a30*/  ISETP.GT.U32.AND P5, PT, R15.reuse, R102, PT ;  /* 0x000000660f00720c */ /* 0x040fe20003fa4070 */
[----:B------:R-:W-:-:S02]  /*1a40*/  IMAD R170, R15, R14, R170 ;  /* 0x0000000e0faa7224 */ /* 0x000fc400078e02aa */
[----:B------:R-:W-:Y:S01]  /*1a50*/  @!P0 IMAD.IADD R166, R166, 0x1, -R15 ;  /* 0x00000001a6a68824 */ /* 0x000fe200078e0a0f */
[C---:B------:R-:W-:Y:S01]  /*1a60*/  ISETP.GT.U32.AND P0, PT, R15.reuse, R94, PT ;  /* 0x0000005e0f00720c */ /* 0x040fe20003f04070 */
[C---:B------:R-:W-:Y:S02]  /*1a70*/  IMAD R113, R15.reuse, R18, R113 ;  /* 0x000000120f717224 */ /* 0x040fe400078e0271 */
[----:B------:R-:W-:Y:S01]  /*1a80*/  IMAD R172, R15, R12, R172 ;  /* 0x0000000c0fac7224 */ /* 0x000fe200078e02ac */
[----:B------:R-:W-:Y:S01]  /*1a90*/  SHF.R.U32.HI R12, RZ, 0x5, R0 ;  /* 0x00000005ff0c7819 */ /* 0x000fe20000011600 */
[--C-:B------:R-:W-:Y:S01]  /*1aa0*/  @!P4 IMAD.IADD R167, R167, 0x1, -R15.reuse ;  /* 0x00000001a7a7c824 */ /* 0x100fe200078e0a0f */
[C---:B------:R-:W-:Y:S01]  /*1ab0*/  ISETP.GT.U32.AND P4, PT, R15.reuse, R170, PT ;  /* 0x000000aa0f00720c */ /* 0x040fe20003f84070 */
[--C-:B------:R-:W-:Y:S01]  /*1ac0*/  @!P6 IMAD.IADD R160, R160, 0x1, -R15.reuse ;  /* 0x00000001a0a0e824 */ /* 0x100fe200078e0a0f */
[----:B------:R-:W-:Y:S01]  /*1ad0*/  ISETP.GT.U32.AND P6, PT, R15, R174, PT ;  /* 0x000000ae0f00720c */ /* 0x000fe20003fc4070 */
[--C-:B------:R-:W-:Y:S01]  /*1ae0*/  @!P2 IMAD.IADD R125, R125, 0x1, -R15.reuse ;  /* 0x000000017d7da824 */ /* 0x100fe200078e0a0f */
[C---:B------:R-:W-:Y:S01]  /*1af0*/  ISETP.GT.U32.AND P2, PT, R15.reuse, R113, PT ;  /* 0x000000710f00720c */ /* 0x040fe20003f44070 */
[--C-:B------:R-:W-:Y:S01]  /*1b00*/  @!P3 IMAD.IADD R164, R164, 0x1, -R15.reuse ;  /* 0x00000001a4a4b824 */ /* 0x100fe200078e0a0f */
[C---:B------:R-:W-:Y:S01]  /*1b10*/  ISETP.GT.U32.AND P3, PT, R15.reuse, R172, PT ;  /* 0x000000ac0f00720c */ /* 0x040fe20003f64070 */
        /* <DEDUP_REMOVED lines=13> */
[----:B------:R-:W-:Y:S01]  /*1bf0*/  ISETP.GT.U32.AND P3, PT, R15, R167, PT ;  /* 0x000000a70f00720c */ /* 0x000fe20003f64070 */
[----:B---3--:R-:W-:Y:S01]  /*1c00*/  IMAD R155, R6, UR4, RZ ;  /* 0x00000004069b7c24 */ /* 0x008fe2000f8e02ff */
[----:B------:R-:W-:Y:S01]  /*1c10*/  R2UR UR7, R12 ;  /* 0x000000000c0772ca */ /* 0x000fe200000e0000 */
[--C-:B------:R-:W-:Y:S01]  /*1c20*/  @!P5 IMAD.IADD R171, R171, 0x1, -R15.reuse ;  /* 0x00000001ababd824 */ /* 0x100fe200078e0a0f */
[----:B------:R-:W-:Y:S01]  /*1c30*/  ISETP.GT.U32.AND P5, PT, R15, R174, PT ;  /* 0x000000ae0f00720c */ /* 0x000fe20003fa4070 */
[--C-:B------:R-:W-:Y:S01]  /*1c40*/  @!P0 IMAD.IADD R166, R166, 0x1, -R15.reuse ;  /* 0x00000001a6a68824 */ /* 0x100fe200078e0a0f */
[----:B----4-:R-:W-:Y:S01]  /*1c50*/  IADD3 R154, P0, PT, R155, UR8, RZ ;  /* 0x000000089b9a7c10 */ /* 0x010fe2000ff1e0ff */
[--C-:B------:R-:W-:Y:S01]  /*1c60*/  @!P4 IMAD.IADD R102, R102, 0x1, -R15.reuse ;  /* 0x000000016666c824 */ /* 0x100fe200078e0a0f */
[----:B------:R-:W-:Y:S01]  /*1c70*/  ISETP.GT.U32.AND P4, PT, R15, R171, PT ;  /* 0x000000ab0f00720c */ /* 0x000fe20003f84070 */
[--C-:B------:R-:W-:Y:S01]  /*1c80*/  @!P6 IMAD.IADD R161, R161, 0x1, -R15.reuse ;  /* 0x00000001a1a1e824 */ /* 0x100fe200078e0a0f */
[----:B------:R-:W-:Y:S01]  /*1c90*/  LEA.HI.X.SX32 R155, R155, UR9, 0x1, P0 ;  /* 0x000000099b9b7c11 */ /* 0x000fe200080f0eff */
[--C-:B------:R-:W-:Y:S01]  /*1ca0*/  @!P1 IMAD.IADD R125, R125, 0x1, -R15.reuse ;  /* 0x000000017d7d9824 */ /* 0x100fe200078e0a0f */
[C---:B------:R-:W-:Y:S01]  /*1cb0*/  ISETP.GT.U32.AND P1, PT, R15.reuse, R169, PT ;  /* 0x000000a90f00720c */ /* 0x040fe20003f24070 */
[--C-:B------:R-:W-:Y:S01]  /*1cc0*/  @!P2 IMAD.IADD R164, R164, 0x1, -R15.reuse ;  /* 0x00000001a4a4a824 */ /* 0x100fe200078e0a0f */
[----:B------:R-:W-:Y:S01]  /*1cd0*/  ISETP.GT.U32.AND P2, PT, R15, R113, PT ;  /* 0x000000710f00720c */ /* 0x000fe20003f44070 */
[--C-:B------:R-:W-:Y:S01]  /*1ce0*/  @!P3 IMAD.IADD R167, R167, 0x1, -R15.reuse ;  /* 0x00000001a7a7b824 */ /* 0x100fe200078e0a0f */
[C---:B------:R-:W-:Y:S01]  /*1cf0*/  ISETP.GT.U32.AND P3, PT, R15.reuse, R172, PT ;  /* 0x000000ac0f00720c */ /* 0x040fe20003f64070 */
[----:B------:R-:W-:Y:S01]  /*1d00*/  IMAD R199, R4, R127, RZ ;  /* 0x0000007f04c77224 */ /* 0x000fe200078e02ff */
[----:B------:R-:W-:Y:S01]  /*1d10*/  ISETP.GT.U32.AND P6, PT, R15, R170, PT ;  /* 0x000000aa0f00720c */ /* 0x000fe20003fc4070 */
[----:B------:R-:W-:Y:S01]  /*1d20*/  IMAD R19, R5, R126, RZ ;  /* 0x0000007e05137224 */ /* 0x000fe200078e02ff */
[----:B------:R-:W-:Y:S01]  /*1d30*/  ISETP.GE.AND P0, PT, R2, RZ, PT ;  /* 0x000000ff0200720c */ /* 0x000fe20003f06270 */
[----:B------:R-:W-:Y:S01]  /*1d40*/  @!P5 IMAD.IADD R174, R174, 0x1, -R15 ;  /* 0x00000001aeaed824 */ /* 0x000fe200078e0a0f */
[----:B0-----:R-:W-:Y:S01]  /*1d50*/  R2UR UR12, R8 ;  /* 0x00000000080c72ca */ /* 0x001fe200000e0000 */
[----:B------:R-:W-:Y:S01]  /*1d60*/  USHF.L.U32 UR4, UR7, 0x15, URZ ;  /* 0x0000001507047899 */ /* 0x000fe200080006ff */
[----:B------:R-:W-:Y:S01]  /*1d70*/  IADD3 R198, P5, PT, R199, UR10, RZ ;  /* 0x0000000ac7c67c10 */ /* 0x000fe2000ffbe0ff */
[----:B------:R-:W-:Y:S01]  /*1d80*/  IMAD R73, R126, 0x2, R19 ;  /* 0x000000027e497824 */ /* 0x000fe200078e0213 */
[----:B------:R-:W0:Y:S01]  /*1d90*/  LDCU UR8, c[0x0][0x3b0] ;  /* 0x00007600ff0877ac */ /* 0x000e220008000800 */
[--C-:B------:R-:W-:Y:S01]  /*1da0*/  @!P4 IMAD.IADD R171, R171, 0x1, -R15.reuse ;  /* 0x00000001ababc824 */ /* 0x100fe200078e0a0f */
[----:B------:R-:W-:Y:S01]  /*1db0*/  LEA.HI.X.SX32 R199, R199, UR11, 0x1, P5 ;  /* 0x0000000bc7c77c11 */ /* 0x000fe2000a8f0eff */
[--C-:B------:R-:W-:Y:S01]  /*1dc0*/  @!P1 IMAD.IADD R169, R169, 0x1, -R15.reuse ;  /* 0x00000001a9a99824 */ /* 0x100fe200078e0a0f */
[----:B------:R-:W-:Y:S01]  /*1dd0*/  ULOP3.LUT UR4, UR4, 0x600000, URZ, 0xc0, !UPT ;  /* 0x0060000004047892 */ /* 0x000fe2000f8ec0ff */
[--C-:B------:R-:W-:Y:S01]  /*1de0*/  @!P2 IMAD.IADD R113, R113, 0x1, -R15.reuse ;  /* 0x000000017171a824 */ /* 0x100fe200078e0a0f */
[----:B------:R-:W-:Y:S01]  /*1df0*/  BAR.SYNC.DEFER_BLOCKING 0x0 ;  /* 0x0000000000007b1d */ /* 0x000fe20000010000 */
[--C-:B------:R-:W-:Y:S01]  /*1e00*/  @!P3 IMAD.IADD R172, R172, 0x1, -R15.reuse ;  /* 0x00000001acacb824 */ /* 0x100fe200078e0a0f */
[----:B------:R-:W-:Y:S01]  /*1e10*/  ISETP.NE.AND P5, PT, R17, RZ, PT ;  /* 0x000000ff1100720c */ /* 0x000fe20003fa5270 */
[----:B------:R-:W-:Y:S01]  /*1e20*/  @!P6 IMAD.IADD R170, R170, 0x1, -R15 ;  /* 0x00000001aaaae824 */ /* 0x000fe200078e0a0f */
[----:B------:R-:W-:Y:S01]  /*1e30*/  ISETP.NE.U32.AND P4, PT, R67, RZ, PT ;  /* 0x000000ff4300720c */ /* 0x000fe20003f85070 */
[----:B------:R-:W-:Y:S01]  /*1e40*/  IMAD R103, R126, 0x2, R73 ;  /* 0x000000027e677824 */ /* 0x000fe200078e0249 */
[----:B------:R-:W-:Y:S01]  /*1e50*/  UIADD3 UR14, UPT, UPT, UR12, UR4, URZ ;  /* 0x000000040c0e7290 */ /* 0x000fe2000fffe0ff */
[----:B------:R-:W-:Y:S01]  /*1e60*/  @!P0 IMAD.MOV R10, RZ, RZ, -R10 ;  /* 0x000000ffff0a8224 */ /* 0x000fe200078e0a0a */
[----:B------:R-:W-:Y:S10]  /*1e70*/  BRA.U UP0, `(.L_x_5) ;  /* 0x0000000100187547 */ /* 0x000ff4000b800000 */
[----:B------:R-:W-:Y:S01]  /*1e80*/  ELECT P0, URZ, PT ;  /* 0x0000000000ff782f */ /* 0x000fe20003800000 */
[----:B------:R-:W-:Y:S01]  /*1e90*/  IMAD.MOV.U32 R6, RZ, RZ, 0x1 ;  /* 0x00000001ff067424 */ /* 0x000fe200078e00ff */
[----:B------:R-:W-:Y:S01]  /*1ea0*/  UMOV UR4, 0x40 ;  /* 0x0000004000047882 */ /* 0x000fe20000000000 */
[----:B------:R-:W-:Y:S01]  /*1eb0*/  UVIRTCOUNT.DEALLOC.SMPOOL 0x80 ;  /* 0x000000800000784c */ /* 0x000fe20000000000 */
[----:B------:R-:W-:-:S09]  /*1ec0*/  ULEA UR4, UR5, UR4, 0x18 ;  /* 0x0000000405047291 */ /* 0x000fd2000f8ec0ff */
[----:B------:R1:W-:Y:S03]  /*1ed0*/  @P0 STS.U8 [UR4], R6 ;  /* 0x00000006ff000988 */ /* 0x0003e60008000004 */
.L_x_5:
[----:B------:R-:W-:Y:S01]  /*1ee0*/  STTM.16dp32bit_t0_t15.x32 tmem[UR14], RZ ;  /* 0x000000ff000079ed */ /* 0x000fe20008a8000e */
[----:B------:R-:W-:Y:S01]  /*1ef0*/  STTM.16dp32bit_t16_t31.x32 tmem[UR14+0x20], RZ ;  /* 0x000020ff000079ed */ /* 0x000fe20008aa000e */
[----:B------:R-:W2:Y:S02]  /*1f00*/  FENCE.VIEW.ASYNC.T ;  /* 0x00000000000073c6 */ /* 0x000ea40000000200 */
[----:B--2---:R-:W-:Y:S01]  /*1f10*/  VOTEU.ALL UP2, P4 ;  /* 0x0000000000ff7886 */ /* 0x004fe20002040000 */
[----:B------:R-:W-:Y:S01]  /*1f20*/  IMAD R145, R126, 0x2, R103 ;  /* 0x000000027e917824 */ /* 0x000fe200078e0267 */
[----:B------:R-:W-:Y:S01]  /*1f30*/  VOTEU.ALL UP3, P4 ;  /* 0x0000000000ff7886 */ /* 0x000fe20002060000 */
[----:B------:R-:W-:Y:S02]  /*1f40*/  SEL R15, R168, R10, !P5 ;  /* 0x0000000aa80f7207 */ /* 0x000fe40006800000 */
[----:B------:R-:W-:-:S04]  /*1f50*/  @!UP2 UIADD3 UR4, UPT, UPT, -UR6, 0x100000, URZ ;  /* 0x001000000604a890 */ /* 0x000fc8000fffe1ff */
[----:B------:R-:W-:Y:S02]  /*1f60*/  @!UP2 USHF.L.U32 UR5, UR4, 0xb, URZ ;  /* 0x0000000b0405a899 */ /* 0x000fe400080006ff */
[----:B------:R-:W-:Y:S01]  /*1f70*/  @!UP2 USHF.L.U32 UR4, UR4, 0x1, URZ ;  /* 0x000000010404a899 */ /* 0x000fe200080006ff */
[----:B------:R-:W-:Y:S01]  /*1f80*/  BAR.SYNC.DEFER_BLOCKING 0x0 ;  /* 0x0000000000007b1d */ /* 0x000fe20000010000 */
[C---:B------:R-:W-:Y:S01]  /*1f90*/  IMAD R21, R126.reuse, 0x2, R145 ;  /* 0x000000027e157824 */ /* 0x040fe200078e0291 */
[----:B------:R-:W-:Y:S01]  /*1fa0*/  PLOP3.LUT P0, PT, PT, PT, UP1, 0x80, 0x8 ;  /* 0x000000000008781c */ /* 0x000fe20003f0f018 */
[----:B0-----:R-:W-:Y:S01]  /*1fb0*/  IMAD R15, R15, UR8, RZ ;  /* 0x000000080f0f7c24 */ /* 0x001fe2000f8e02ff */
[----:B------:R-:W-:Y:S01]  /*1fc0*/  PLOP3.LUT P1, PT, PT, PT, UP1, 0x80, 0x8 ;  /* 0x000000000008781c */ /* 0x000fe20003f2f018 */
[----:B------:R-:W-:Y:S01]  /*1fd0*/  IMAD R75, R126, 0x2, R21 ;  /* 0x000000027e4b7824 */ /* 0x000fe200078e0215 */
[----:B------:R-:W-:Y:S02]  /*1fe0*/  ISETP.LT.AND P0, PT, R4, UR29, P0 ;  /* 0x0000001d04007c0c */ /* 0x000fe40008701270 */
[----:B-1----:R-:W-:Y:S01]  /*1ff0*/  IADD3 R6, P2, PT, R15, R198, RZ ;  /* 0x000000c60f067210 */ /* 0x002fe20007f5e0ff */
[----:B------:R-:W-:Y:S01]  /*2000*/  IMAD R109, R126, 0x2, R75 ;  /* 0x000000027e6d7824 */ /* 0x000fe200078e024b */
[----:B------:R-:W-:-:S02]  /*2010*/  ISETP.LT.AND P1, PT, R5, UR29, P1 ;  /* 0x0000001d05007c0c */ /* 0x000fc40008f21270 */
[----:B------:R-:W-:Y:S01]  /*2020*/  LEA.HI.X.SX32 R15, R15, R199, 0x1, P2 ;  /* 0x000000c70f0f7211 */ /* 0x000fe200010f0eff */
[----:B------:R-:W-:-:S04]  /*2030*/  IMAD R23, R126, 0x4, R109 ;  /* 0x000000047e177824 */ /* 0x000fc800078e026d */
[C---:B------:R-:W-:Y:S01]  /*2040*/  IMAD R81, R126.reuse, 0x2, R23 ;  /* 0x000000027e517824 */ /* 0x040fe200078e0217 */
[C---:B------:R-:W-:Y:S01]  /*2050*/  LOP3.LUT R10, R5.reuse, 0x10, RZ, 0xfc, !PT ;  /* 0x00000010050a7812 */ /* 0x040fe200078efcff */
[----:B------:R-:W-:Y:S01]  /*2060*/  @P0 IMAD.MOV.U32 R14, RZ, RZ, R6 ;  /* 0x000000ffff0e0224 */ /* 0x000fe200078e0006 */
[----:B------:R-:W0:Y:S02]  /*2070*/  FENCE.VIEW.ASYNC.S ;  /* 0x00000000000073c6 */ /* 0x000e240000000000 */
[----:B0-----:R0:W1:Y:S02]  /*2080*/  @!UP3 SYNCS.EXCH.64 URZ, [UR15], UR4 ;  /* 0x000000040fffb5b2 */ /* 0x0010640008000100 */
[----:B-1----:R-:W-:Y:S01]  /*2090*/  BAR.SYNC.DEFER_BLOCKING 0x0 ;  /* 0x0000000000007b1d */ /* 0x002fe20000010000 */
[C---:B------:R-:W-:Y:S01]  /*20a0*/  IMAD R111, R126.reuse, 0x2, R81 ;  /* 0x000000027e6f7824 */ /* 0x040fe200078e0251 */
[----:B------:R-:W-:Y:S02]  /*20b0*/  PLOP3.LUT P3, PT, PT, PT, UP1, 0x80, 0x8 ;  /* 0x000000000008781c */ /* 0x000fe40003f6f018 */
[----:B------:R-:W-:Y:S01]  /*20c0*/  LOP3.LUT R8, R5, 0x8, RZ, 0xfc, !PT ;  /* 0x0000000805087812 */ /* 0x000fe200078efcff */
[----:B------:R-:W-:Y:S01]  /*20d0*/  IMAD R147, R126, 0x2, R111 ;  /* 0x000000027e937824 */ /* 0x000fe200078e026f */
[----:B------:R-:W-:-:S02]  /*20e0*/  IADD3 R12, P6, PT, R19, R154, RZ ;  /* 0x0000009a130c7210 */ /* 0x000fc40007fde0ff */
[----:B------:R-:W-:Y:S01]  /*20f0*/  PLOP3.LUT P2, PT, PT, PT, UP1, 0x80, 0x8 ;  /* 0x000000000008781c */ /* 0x000fe20003f4f018 */
[----:B------:R-:W-:Y:S01]  /*2100*/  IMAD R25, R126, 0x2, R147 ;  /* 0x000000027e197824 */ /* 0x000fe200078e0293 */
[----:B------:R-:W-:Y:S01]  /*2110*/  ISETP.LT.AND P3, PT, R10, UR29, P3 ;  /* 0x0000001d0a007c0c */ /* 0x000fe20009f61270 */
[----:B------:R-:W-:Y:S01]  /*2120*/  @P1 IMAD.MOV.U32 R16, RZ, RZ, R12 ;  /* 0x000000ffff101224 */ /* 0x000fe200078e000c */
[----:B------:R-:W-:Y:S02]  /*2130*/  PRMT R209, RZ, 0x7610, R209 ;  /* 0x00007610ffd17816 */ /* 0x000fe400000000d1 */
[----:B------:R-:W-:Y:S02]  /*2140*/  ISETP.LT.AND P2, PT, R8, UR29, P2 ;  /* 0x0000001d08007c0c */ /* 0x000fe40009741270 */
[----:B------:R-:W-:Y:S01]  /*2150*/  LEA.HI.X.SX32 R17, R19, R155, 0x1, P6 ;  /* 0x0000009b13117211 */ /* 0x000fe200030f0eff */
[----:B------:R-:W-:Y:S01]  /*2160*/  IMAD R83, R126, 0x2, R25 ;  /* 0x000000027e537824 */ /* 0x000fe200078e0219 */
[----:B------:R-:W-:-:S03]  /*2170*/  PRMT R205, RZ, 0x7610, R205 ;  /* 0x00007610ffcd7816 */ /* 0x000fc600000000cd */
[C---:B------:R-:W-:Y:S01]  /*2180*/  IMAD R117, R126.reuse, 0x2, R83 ;  /* 0x000000027e757824 */ /* 0x040fe200078e0253 */
[----:B------:R1:W2:Y:S04]  /*2190*/  @P0 LDG.E.U8 R246, desc[UR26][R14.64] ;  /* 0x0000001a0ef60981 */ /* 0x0002a8000c1e1100 */
[----:B------:R3:W4:Y:S01]  /*21a0*/  @P1 LDG.E.U8 R209, desc[UR26][R16.64] ;  /* 0x0000001a10d11981 */ /* 0x000722000c1e1100 */
[----:B------:R-:W-:Y:S02]  /*21b0*/  PRMT R207, RZ, 0x7610, R207 ;  /* 0x00007610ffcf7816 */ /* 0x000fe400000000cf */
[-C--:B-1----:R-:W-:Y:S02]  /*21c0*/  IADD3 R14, P6, PT, R21, R154.reuse, RZ ;  /* 0x0000009a150e7210 */ /* 0x082fe40007fde0ff */
[----:B---3--:R-:W-:Y:S01]  /*21d0*/  IADD3 R16, P1, PT, R23, R154, RZ ;  /* 0x0000009a17107210 */ /* 0x008fe20007f3e0ff */
[----:B------:R-:W-:Y:S01]  /*21e0*/  IMAD R27, R126, 0x4, R117 ;  /* 0x000000047e1b7824 */ /* 0x000fe200078e0275 */
[-C--:B------:R-:W-:Y:S01]  /*21f0*/  LEA.HI.X.SX32 R19, R21, R155.reuse, 0x1, P6 ;  /* 0x0000009b15137211 */ /* 0x080fe200030f0eff */
[----:B------:R-:W-:Y:S01]  /*2200*/  @P2 IMAD.MOV.U32 R18, RZ, RZ, R14 ;  /* 0x000000ffff122224 */ /* 0x000fe200078e000e */
[----:B------:R-:W-:Y:S01]  /*2210*/  LEA.HI.X.SX32 R21, R23, R155, 0x1, P1 ;  /* 0x0000009b17157211 */ /* 0x000fe200008f0eff */
[----:B------:R-:W-:-:S02]  /*2220*/  @P3 IMAD.MOV.U32 R20, RZ, RZ, R16 ;  /* 0x000000ffff143224 */ /* 0x000fc400078e0010 */
[----:B------:R-:W-:Y:S01]  /*2230*/  IMAD R89, R126, 0x2, R27 ;  /* 0x000000027e597824 */ /* 0x000fe200078e021b */
[----:B------:R1:W3:Y:S01]  /*2240*/  @P2 LDG.E.U8 R207, desc[UR26][R18.64] ;  /* 0x0000001a12cf2981 */ /* 0x0002e2000c1e1100 */
[----:B------:R-:W-:-:S03]  /*2250*/  PLOP3.LUT P1, PT, PT, PT, UP1, 0x80, 0x8 ;  /* 0x000000000008781c */ /* 0x000fc60003f2f018 */
[----:B------:R5:W2:Y:S01]  /*2260*/  @P3 LDG.E.U8 R205, desc[UR26][R20.64] ;  /* 0x0000001a14cd3981 */ /* 0x000aa2000c1e1100 */
[----:B------:R-:W-:Y:S01]  /*2270*/  PLOP3.LUT P2, PT, PT, PT, UP1, 0x80, 0x8 ;  /* 0x000000000008781c */ /* 0x000fe20003f4f018 */
[C---:B------:R-:W-:Y:S01]  /*2280*/  IMAD R121, R126.reuse, 0x2, R89 ;  /* 0x000000027e797824 */ /* 0x040fe200078e0259 */
[C---:B-1----:R-:W-:Y:S02]  /*2290*/  LOP3.LUT R18, R5.reuse, 0x18, RZ, 0xfc, !PT ;  /* 0x0000001805127812 */ /* 0x042fe400078efcff */
[----:B-----5:R-:W-:Y:S01]  /*22a0*/  LOP3.LUT R20, R5, 0x20, RZ, 0xfc, !PT ;  /* 0x0000002005147812 */ /* 0x020fe200078efcff */
[----:B------:R-:W-:Y:S01]  /*22b0*/  IMAD R151, R126, 0x2, R121 ;  /* 0x000000027e977824 */ /* 0x000fe200078e0279 */
[----:B------:R-:W-:Y:S02]  /*22c0*/  ISETP.LT.AND P2, PT, R18, UR29, P2 ;  /* 0x0000001d12007c0c */ /* 0x000fe40009741270 */
[----:B------:R-:W-:Y:S01]  /*22d0*/  ISETP.LT.AND P1, PT, R20, UR29, P1 ;  /* 0x0000001d14007c0c */ /* 0x000fe20008f21270 */
[----:B------:R-:W-:Y:S01]  /*22e0*/  IMAD R29, R126, 0x2, R151 ;  /* 0x000000027e1d7824 */ /* 0x000fe200078e0297 */
[----:B------:R-:W-:-:S02]  /*22f0*/  IADD3 R22, P3, PT, R25, R154, RZ ;  /* 0x0000009a19167210 */ /* 0x000fc40007f7e0ff */
[----:B------:R-:W-:Y:S02]  /*2300*/  PRMT R203, RZ, 0x7610, R203 ;  /* 0x00007610ffcb7816 */ /* 0x000fe400000000cb */
[----:B------:R-:W-:Y:S01]  /*2310*/  IADD3 R24, P6, PT, R27, R154, RZ ;  /* 0x0000009a1b187210 */ /* 0x000fe20007fde0ff */
[C---:B------:R-:W-:Y:S01]  /*2320*/  IMAD R91, R126.reuse, 0x2, R29 ;  /* 0x000000027e5b7824 */ /* 0x040fe200078e021d */
[-C--:B------:R-:W-:Y:S02]  /*2330*/  LEA.HI.X.SX32 R23, R25, R155.reuse, 0x1, P3 ;  /* 0x0000009b19177211 */ /* 0x080fe400018f0eff */
[----:B------:R-:W-:Y:S02]  /*2340*/  LOP3.LUT R25, R5, 0x28, RZ, 0xfc, !PT ;  /* 0x0000002805197812 */ /* 0x000fe400078efcff */
[----:B------:R-:W-:Y:S01]  /*2350*/  PLOP3.LUT P3, PT, PT, PT, UP1, 0x80, 0x8 ;  /* 0x000000000008781c */ /* 0x000fe20003f6f018 */
[----:B------:R-:W-:Y:S01]  /*2360*/  @P1 IMAD.MOV.U32 R26, RZ, RZ, R24 ;  /* 0x000000ffff1a1224 */ /* 0x000fe200078e0018 */
[----:B------:R-:W-:Y:S01]  /*2370*/  PRMT R165, RZ, 0x7610, R165 ;  /* 0x00007610ffa57816 */ /* 0x000fe200000000a5 */
[----:B------:R-:W5:Y:S01]  /*2380*/  @P2 LDG.E.U8 R203, desc[UR26][R22.64] ;  /* 0x0000001a16cb2981 */ /* 0x000f62000c1e1100 */
[----:B------:R-:W-:Y:S01]  /*2390*/  LEA.HI.X.SX32 R27, R27, R155, 0x1, P6 ;  /* 0x0000009b1b1b7211 */ /* 0x000fe200030f0eff */
[----:B------:R-:W-:Y:S01]  /*23a0*/  IMAD R123, R126, 0x2, R91 ;  /* 0x000000027e7b7824 */ /* 0x000fe200078e025b */
[----:B------:R-:W-:-:S02]  /*23b0*/  ISETP.LT.AND P2, PT, R25, UR29, P3 ;  /* 0x0000001d19007c0c */ /* 0x000fc40009f41270 */
[----:B------:R-:W-:Y:S01]  /*23c0*/  ISETP.GE.AND P3, PT, R38, RZ, PT ;  /* 0x000000ff2600720c */ /* 0x000fe20003f66270 */
[----:B------:R1:W2:Y:S01]  /*23d0*/  @P1 LDG.E.U8 R165, desc[UR26][R26.64] ;  /* 0x0000001a1aa51981 */ /* 0x0002a2000c1e1100 */
[----:B------:R-:W-:-:S04]  /*23e0*/  IMAD R33, R126, 0x4, R123 ;  /* 0x000000047e217824 */ /* 0x000fc800078e027b */
[----:B------:R-:W-:Y:S01]  /*23f0*/  IMAD R97, R126, 0x2, R33 ;  /* 0x000000027e617824 */ /* 0x000fe200078e0221 */
[----:B-1----:R-:W-:-:S03]  /*2400*/  IADD3 R26, P6, PT, R29, R154, RZ ;  /* 0x0000009a1d1a7210 */ /* 0x002fc60007fde0ff */
[C---:B------:R-:W-:Y:S01]  /*2410*/  IMAD R129, R126.reuse, 0x2, R97 ;  /* 0x000000027e817824 */ /* 0x040fe200078e0261 */
[----:B------:R-:W-:Y:S01]  /*2420*/  LEA.HI.X.SX32 R29, R29, R155, 0x1, P6 ;  /* 0x0000009b1d1d7211 */ /* 0x000fe200030f0eff */
[----:B------:R-:W-:Y:S01]  /*2430*/  IMAD.MOV.U32 R31, RZ, RZ, R30 ;  /* 0x000000ffff1f7224 */ /* 0x000fe200078e001e */
[----:B------:R-:W-:Y:S01]  /*2440*/  PRMT R214, RZ, 0x7610, R214 ;  /* 0x00007610ffd67816 */ /* 0x000fe200000000d6 */
[----:B------:R-:W-:Y:S02]  /*2450*/  @P2 IMAD.MOV.U32 R34, RZ, RZ, R26 ;  /* 0x000000ffff222224 */ /* 0x000fe400078e001a */
[----:B------:R-:W-:Y:S02]  /*2460*/  @P2 IMAD.MOV.U32 R35, RZ, RZ, R29 ;  /* 0x000000ffff232224 */ /* 0x000fe400078e001d */
[C---:B------:R-:W-:Y:S02]  /*2470*/  IMAD R153, R126.reuse, 0x2, R129 ;  /* 0x000000027e997824 */ /* 0x040fe400078e0281 */
[----:B------:R-:W-:Y:S01]  /*2480*/  @!P3 IMAD.MOV R31, RZ, RZ, -R31 ;  /* 0x000000ffff1fb224 */ /* 0x000fe200078e0a1f */
[----:B------:R1:W2:Y:S01]  /*2490*/  @P2 LDG.E.U8 R214, desc[UR26][R34.64] ;  /* 0x0000001a22d62981 */ /* 0x0002a2000c1e1100 */
[----:B------:R-:W-:Y:S01]  /*24a0*/  IADD3 R30, P2, PT, R33, R154, RZ ;  /* 0x0000009a211e7210 */ /* 0x000fe20007f5e0ff */
[----:B------:R-:W-:Y:S01]  /*24b0*/  IMAD R99, R126, 0x2, R153 ;  /* 0x000000027e637824 */ /* 0x000fe200078e0299 */
[----:B------:R-:W-:-:S02]  /*24c0*/  LOP3.LUT R28, R5, 0x30, RZ, 0xfc, !PT ;  /* 0x00000030051c7812 */ /* 0x000fc400078efcff */
[----:B------:R-:W-:Y:S02]  /*24d0*/  PLOP3.LUT P1, PT, PT, PT, UP1, 0x80, 0x8 ;  /* 0x000000000008781c */ /* 0x000fe40003f2f018 */
[----:B------:R-:W-:Y:S02]  /*24e0*/  SEL R69, R168, R31, !P5 ;  /* 0x0000001fa8457207 */ /* 0x000fe40006800000 */
[----:B------:R-:W-:Y:S02]  /*24f0*/  ISETP.GE.AND P3, PT, R42, RZ, PT ;  /* 0x000000ff2a00720c */ /* 0x000fe40003f66270 */
[----:B------:R-:W-:Y:S02]  /*2500*/  LEA.HI.X.SX32 R31, R33, R155, 0x1, P2 ;  /* 0x0000009b211f7211 */ /* 0x000fe400010f0eff */
[----:B-1----:R-:W-:Y:S02]  /*2510*/  IADD3 R34, P2, PT, R99, R154, RZ ;  /* 0x0000009a63227210 */ /* 0x002fe40007f5e0ff */
[----:B------:R-:W-:-:S02]  /*2520*/  ISETP.LT.AND P1, PT, R28, UR29, P1 ;  /* 0x0000001d1c007c0c */ /* 0x000fc40008f21270 */
[----:B------:R-:W-:Y:S02]  /*2530*/  LEA.HI.X.SX32 R35, R99, R155, 0x1, P2 ;  /* 0x0000009b63237211 */ /* 0x000fe400010f0eff */
[----:B------:R-:W-:Y:S02]  /*2540*/  LOP3.LUT R33, R5, 0x2, RZ, 0xfc, !PT ;  /* 0x0000000205217812 */ /* 0x000fe400078efcff */
[----:B------:R-:W-:Y:S01]  /*2550*/  PLOP3.LUT P2, PT, PT, PT, UP1, 0x80, 0x8 ;  /* 0x000000000008781c */ /* 0x000fe20003f4f018 */
[----:B------:R-:W-:Y:S01]  /*2560*/  IMAD.MOV.U32 R71, RZ, RZ, R70 ;  /* 0x000000ffff477224 */ /* 0x000fe200078e0046 */
[----:B------:R-:W-:Y:S02]  /*2570*/  PRMT R212, RZ, 0x7610, R212 ;  /* 0x00007610ffd47816 */ /* 0x000fe400000000d4 */
[----:B------:R-:W-:Y:S01]  /*2580*/  ISETP.LT.AND P2, PT, R33, UR29, P2 ;  /* 0x0000001d21007c0c */ /* 0x000fe20009741270 */
[----:B------:R-:W-:Y:S01]  /*2590*/  @!P3 IMAD.MOV R71, RZ, RZ, -R71 ;  /* 0x000000ffff47b224 */ /* 0x000fe200078e0a47 */
[----:B------:R-:W-:-:S02]  /*25a0*/  LOP3.LUT R32, R5, 0x38, RZ, 0xfc, !PT ;  /* 0x0000003805207812 */ /* 0x000fc400078efcff */
[----:B------:R-:W-:Y:S01]  /*25b0*/  PLOP3.LUT P6, PT, PT, PT, UP1, 0x80, 0x8 ;  /* 0x000000000008781c */ /* 0x000fe20003fcf018 */
[----:B------:R-:W2:Y:S01]  /*25c0*/  @P1 LDG.E.U8 R212, desc[UR26][R30.64] ;  /* 0x0000001a1ed41981 */ /* 0x000ea2000c1e1100 */
[C---:B------:R-:W-:Y:S02]  /*25d0*/  IADD3 R70, P3, PT, R73.reuse, R154, RZ ;  /* 0x0000009a49467210 */ /* 0x040fe40007f7e0ff */
[----:B------:R-:W-:Y:S02]  /*25e0*/  ISETP.LT.AND P1, PT, R32, UR29, P6 ;  /* 0x0000001d20007c0c */ /* 0x000fe4000b721270 */
[----:B------:R-:W-:Y:S02]  /*25f0*/  SEL R77, R168, R71, !P5 ;  /* 0x00000047a84d7207 */ /* 0x000fe40006800000 */
[----:B------:R-:W-:Y:S02]  /*2600*/  PRMT R208, RZ, 0x7610, R208 ;  /* 0x00007610ffd07816 */ /* 0x000fe400000000d0 */
[----:B------:R-:W-:-:S02]  /*2610*/  LEA.HI.X.SX32 R71, R73, R155, 0x1, P3 ;  /* 0x0000009b49477211 */ /* 0x000fc400018f0eff */
[----:B------:R-:W-:Y:S02]  /*2620*/  ISETP.GE.AND P3, PT, R46, RZ, PT ;  /* 0x000000ff2e00720c */ /* 0x000fe40003f66270 */
[----:B------:R-:W-:Y:S01]  /*2630*/  PRMT R210, RZ, 0x7610, R210 ;  /* 0x00007610ffd27816 */ /* 0x000fe200000000d2 */
[----:B------:R-:W2:Y:S01]  /*2640*/  @P2 LDG.E.U8 R208, desc[UR26][R70.64] ;  /* 0x0000001a46d02981 */ /* 0x000ea2000c1e1100 */
[----:B------:R-:W-:Y:S02]  /*2650*/  IADD3 R74, P2, PT, R75, R154, RZ ;  /* 0x0000009a4b4a7210 */ /* 0x000fe40007f5e0ff */
[----:B------:R-:W-:Y:S02]  /*2660*/  LOP3.LUT R73, R5, 0x12, RZ, 0xfc, !PT ;  /* 0x0000001205497812 */ /* 0x000fe400078efcff */
[----:B------:R-:W-:Y:S01]  /*2670*/  LEA.HI.X.SX32 R75, R75, R155, 0x1, P2 ;  /* 0x0000009b4b4b7211 */ /* 0x000fe200010f0eff */
[----:B------:R-:W2:Y:S01]  /*2680*/  @P1 LDG.E.U8 R210, desc[UR26][R34.64] ;  /* 0x0000001a22d21981 */ /* 0x000ea2000c1e1100 */
[----:B------:R-:W-:Y:S01]  /*2690*/  PLOP3.LUT P2, PT, PT, PT, UP1, 0x80, 0x8 ;  /* 0x000000000008781c */ /* 0x000fe20003f4f018 */
[----:B------:R-:W-:Y:S01]  /*26a0*/  IMAD.MOV.U32 R79, RZ, RZ, R78 ;  /* 0x000000ffff4f7224 */ /* 0x000fe200078e004e */
[----:B------:R-:W-:-:S02]  /*26b0*/  LOP3.LUT R72, R5, 0xa, RZ, 0xfc, !PT ;  /* 0x0000000a05487812 */ /* 0x000fc400078efcff */
[----:B------:R-:W-:Y:S02]  /*26c0*/  PLOP3.LUT P1, PT, PT, PT, UP1, 0x80, 0x8 ;  /* 0x000000000008781c */ /* 0x000fe40003f2f018 */
[----:B------:R-:W-:Y:S01]  /*26d0*/  ISETP.LT.AND P2, PT, R73, UR29, P2 ;  /* 0x0000001d49007c0c */ /* 0x000fe20009741270 */
[----:B------:R-:W-:Y:S01]  /*26e0*/  @!P3 IMAD.MOV R79, RZ, RZ, -R79 ;  /* 0x000000ffff4fb224 */ /* 0x000fe200078e0a4f */
[----:B------:R-:W-:Y:S02]  /*26f0*/  ISETP.LT.AND P1, PT, R72, UR29, P1 ;  /* 0x0000001d48007c0c */ /* 0x000fe40008f21270 */
[----:B------:R-:W-:Y:S02]  /*2700*/  IADD3 R78, P3, PT, R81, R154, RZ ;  /* 0x0000009a514e7210 */ /* 0x000fe40007f7e0ff */
[----:B------:R-:W-:Y:S02]  /*2710*/  SEL R85, R168, R79, !P5 ;  /* 0x0000004fa8557207 */ /* 0x000fe40006800000 */
[----:B------:R-:W-:-:S02]  /*2720*/  PRMT R204, RZ, 0x7610, R204 ;  /* 0x00007610ffcc7816 */ /* 0x000fc400000000cc */
[----:B------:R-:W-:Y:S02]  /*2730*/  LEA.HI.X.SX32 R79, R81, R155, 0x1, P3 ;  /* 0x0000009b514f7211 */ /* 0x000fe400018f0eff */
[----:B------:R-:W-:Y:S02]  /*2740*/  PRMT R206, RZ, 0x7610, R206 ;  /* 0x00007610ffce7816 */ /* 0x000fe400000000ce */
[----:B------:R-:W-:Y:S01]  /*2750*/  ISETP.GE.AND P3, PT, R50, RZ, PT ;  /* 0x000000ff3200720c */ /* 0x000fe20003f66270 */
[----:B------:R-:W2:Y:S01]  /*2760*/  @P2 LDG.E.U8 R204, desc[UR26][R78.64] ;  /* 0x0000001a4ecc2981 */ /* 0x000ea2000c1e1100 */
[----:B------:R-:W-:Y:S02]  /*2770*/  IADD3 R82, P2, PT, R83, R154, RZ ;  /* 0x0000009a53527210 */ /* 0x000fe40007f5e0ff */
[----:B------:R-:W-:Y:S01]  /*2780*/  LOP3.LUT R80, R5, 0x1a, RZ, 0xfc, !PT ;  /* 0x0000001a05507812 */ /* 0x000fe200078efcff */
[----:B------:R-:W2:Y:S01]  /*2790*/  @P1 LDG.E.U8 R206, desc[UR26][R74.64] ;  /* 0x0000001a4ace1981 */ /* 0x000ea2000c1e1100 */
[----:B------:R-:W-:-:S02]  /*27a0*/  PLOP3.LUT P1, PT, PT, PT, UP1, 0x80, 0x8 ;  /* 0x000000000008781c */ /* 0x000fc40003f2f018 */
[----:B------:R-:W-:Y:S02]  /*27b0*/  LEA.HI.X.SX32 R83, R83, R155, 0x1, P2 ;  /* 0x0000009b53537211 */ /* 0x000fe400010f0eff */
[----:B------:R-:W-:Y:S02]  /*27c0*/  LOP3.LUT R81, R5, 0x22, RZ, 0xfc, !PT ;  /* 0x0000002205517812 */ /* 0x000fe400078efcff */
[----:B------:R-:W-:Y:S01]  /*27d0*/  PLOP3.LUT P2, PT, PT, PT, UP1, 0x80, 0x8 ;  /* 0x000000000008781c */ /* 0x000fe20003f4f018 */
[----:B------:R-:W-:Y:S01]  /*27e0*/  IMAD.MOV.U32 R87, RZ, RZ, R86 ;  /* 0x000000ffff577224 */ /* 0x000fe200078e0056 */
[----:B------:R-:W-:Y:S02]  /*27f0*/  ISETP.LT.AND P1, PT, R80, UR29, P1 ;  /* 0x0000001d50007c0c */ /* 0x000fe40008f21270 */
[----:B------:R-:W-:Y:S01]  /*2800*/  ISETP.LT.AND P2, PT, R81, UR29, P2 ;  /* 0x0000001d51007c0c */ /* 0x000fe20009741270 */
[----:B------:R-:W-:Y:S01]  /*2810*/  @!P3 IMAD.MOV R87, RZ, RZ, -R87 ;  /* 0x000000ffff57b224 */ /* 0x000fe200078e0a57 */
[----:B------:R-:W-:-:S02]  /*2820*/  PRMT R241, RZ, 0x7610, R241 ;  /* 0x00007610fff17816 */ /* 0x000fc400000000f1 */
[C---:B------:R-:W-:Y:S02]  /*2830*/  IADD3 R86, P3, PT, R89.reuse, R154, RZ ;  /* 0x0000009a59567210 */ /* 0x040fe40007f7e0ff */
[----:B------:R-:W-:Y:S02]  /*2840*/  SEL R93, R168, R87, !P5 ;  /* 0x00000057a85d7207 */ /* 0x000fe40006800000 */
[----:B------:R-:W-:Y:S02]  /*2850*/  PRMT R200, RZ, 0x7610, R200 ;  /* 0x00007610ffc87816 */ /* 0x000fe400000000c8 */
[----:B------:R-:W-:Y:S01]  /*2860*/  LEA.HI.X.SX32 R87, R89, R155, 0x1, P3 ;  /* 0x0000009b59577211 */ /* 0x000fe200018f0eff */
[----:B------:R-:W2:Y:S01]  /*2870*/  @P1 LDG.E.U8 R241, desc[UR26][R82.64] ;  /* 0x0000001a52f11981 */ /* 0x000ea2000c1e1100 */
[----:B------:R-:W-:Y:S02]  /*2880*/  LOP3.LUT R88, R5, 0x2a, RZ, 0xfc, !PT ;  /* 0x0000002a05587812 */ /* 0x000fe400078efcff */
[----:B------:R-:W-:Y:S01]  /*2890*/  PLOP3.LUT P1, PT, PT, PT, UP1, 0x80, 0x8 ;  /* 0x000000000008781c */ /* 0x000fe20003f2f018 */
[----:B------:R-:W2:Y:S01]  /*28a0*/  @P2 LDG.E.U8 R200, desc[UR26][R86.64] ;  /* 0x0000001a56c82981 */ /* 0x000ea2000c1e1100 */
[----:B------:R-:W-:-:S02]  /*28b0*/  ISETP.GE.AND P3, PT, R54, RZ, PT ;  /* 0x000000ff3600720c */ /* 0x000fc40003f66270 */
[C---:B------:R-:W-:Y:S02]  /*28c0*/  IADD3 R90, P2, PT, R91.reuse, R154, RZ ;  /* 0x0000009a5b5a7210 */ /* 0x040fe40007f5e0ff */
[----:B------:R-:W-:Y:S02]  /*28d0*/  ISETP.LT.AND P1, PT, R88, UR29, P1 ;  /* 0x0000001d58007c0c */ /* 0x000fe40008f21270 */
[----:B------:R-:W-:Y:S02]  /*28e0*/  LEA.HI.X.SX32 R91, R91, R155, 0x1, P2 ;  /* 0x0000009b5b5b7211 */ /* 0x000fe400010f0eff */
[----:B------:R-:W-:Y:S02]  /*28f0*/  LOP3.LUT R89, R5, 0x32, RZ, 0xfc, !PT ;  /* 0x0000003205597812 */ /* 0x000fe400078efcff */
[----:B------:R-:W-:Y:S01]  /*2900*/  PLOP3.LUT P2, PT, PT, PT, UP1, 0x80, 0x8 ;  /* 0x000000000008781c */ /* 0x000fe20003f4f018 */
[----:B------:R-:W-:Y:S01]  /*2910*/  IMAD.MOV.U32 R95, RZ, RZ, R94 ;  /* 0x000000ffff5f7224 */ /* 0x000fe200078e005e */
[----:B------:R-:W-:-:S02]  /*2920*/  PRMT R247, RZ, 0x7610, R247 ;  /* 0x00007610fff77816 */ /* 0x000fc400000000f7 */
[----:B------:R-:W-:Y:S01]  /*2930*/  ISETP.LT.AND P2, PT, R89, UR29, P2 ;  /* 0x0000001d59007c0c */ /* 0x000fe20009741270 */
[----:B------:R-:W-:Y:S01]  /*2940*/  @!P3 IMAD.MOV R95, RZ, RZ, -R95 ;  /* 0x000000ffff5fb224 */ /* 0x000fe200078e0a5f */
[C---:B------:R-:W-:Y:S02]  /*2950*/  IADD3 R94, P3, PT, R97.reuse, R154, RZ ;  /* 0x0000009a615e7210 */ /* 0x040fe40007f7e0ff */
[----:B------:R-:W2:Y:S01]  /*2960*/  @P1 LDG.E.U8 R247, desc[UR26][R90.64] ;  /* 0x0000001a5af71981 */ /* 0x000ea2000c1e1100 */
[----:B------:R-:W-:Y:S02]  /*2970*/  PRMT R245, RZ, 0x7610, R245 ;  /* 0x00007610fff57816 */ /* 0x000fe400000000f5 */
[----:B------:R-:W-:Y:S01]  /*2980*/  SEL R101, R168, R95, !P5 ;  /* 0x0000005fa8657207 */ /* 0x000fe20006800000 */
[----:B------:R-:W-:Y:S01]  /*2990*/  IMAD R135, R126, 0x2, R99 ;  /* 0x000000027e877824 */ /* 0x000fe200078e0263 */
[----:B------:R-:W-:Y:S01]  /*29a0*/  LEA.HI.X.SX32 R95, R97, R155, 0x1, P3 ;  /* 0x0000009b615f7211 */ /* 0x000fe200018f0eff */
[----:B------:R-:W-:Y:S01]  /*29b0*/  IMAD R69, R69, UR8, RZ ;  /* 0x0000000845457c24 */ /* 0x000fe2000f8e02ff */
[----:B------:R-:W-:-:S03]  /*29c0*/  ISETP.GE.AND P3, PT, R58, RZ, PT ;  /* 0x000000ff3a00720c */ /* 0x000fc60003f66270 */
[----:B------:R-:W2:Y:S01]  /*29d0*/  @P2 LDG.E.U8 R245, desc[UR26][R94.64] ;  /* 0x0000001a5ef52981 */ /* 0x000ea2000c1e1100 */
[----:B------:R-:W-:Y:S02]  /*29e0*/  IADD3 R98, P2, PT, R135, R154, RZ ;  /* 0x0000009a87627210 */ /* 0x000fe40007f5e0ff */
[----:B------:R-:W-:Y:S02]  /*29f0*/  LOP3.LUT R96, R5, 0x3a, RZ, 0xfc, !PT ;  /* 0x0000003a05607812 */ /* 0x000fe400078efcff */
[----:B------:R-:W-:Y:S01]  /*2a00*/  PLOP3.LUT P1, PT, PT, PT, UP1, 0x80, 0x8 ;  /* 0x000000000008781c */ /* 0x000fe20003f2f018 */
[----:B------:R-:W-:Y:S01]  /*2a10*/  IMAD R77, R77, UR8, RZ ;  /* 0x000000084d4d7c24 */ /* 0x000fe2000f8e02ff */
[----:B------:R-:W-:Y:S02]  /*2a20*/  LEA.HI.X.SX32 R99, R135, R155, 0x1, P2 ;  /* 0x0000009b87637211 */ /* 0x000fe400010f0eff */
[----:B------:R-:W-:Y:S02]  /*2a30*/  IADD3 R68, P6, PT, R69, R198, RZ ;  /* 0x000000c645447210 */ /* 0x000fe40007fde0ff */
[----:B------:R-:W-:-:S02]  /*2a40*/  ISETP.LT.AND P1, PT, R96, UR29, P1 ;  /* 0x0000001d60007c0c */ /* 0x000fc40008f21270 */
[----:B------:R-:W-:Y:S02]  /*2a50*/  LOP3.LUT R97, R5, 0x4, RZ, 0xfc, !PT ;  /* 0x0000000405617812 */ /* 0x000fe400078efcff */
[----:B------:R-:W-:Y:S01]  /*2a60*/  PLOP3.LUT P2, PT, PT, PT, UP1, 0x80, 0x8 ;  /* 0x000000000008781c */ /* 0x000fe20003f4f018 */
[----:B------:R-:W-:Y:S01]  /*2a70*/  IMAD.MOV.U32 R105, RZ, RZ, R102 ;  /* 0x000000ffff697224 */ /* 0x000fe200078e0066 */
[----:B------:R-:W-:Y:S01]  /*2a80*/  LEA.HI.X.SX32 R69, R69, R199, 0x1, P6 ;  /* 0x000000c745457211 */ /* 0x000fe200030f0eff */
[----:B------:R-:W-:Y:S01]  /*2a90*/  IMAD R85, R85, UR8, RZ ;  /* 0x0000000855557c24 */ /* 0x000fe2000f8e02ff */
[----:B------:R-:W-:Y:S02]  /*2aa0*/  ISETP.LT.AND P2, PT, R97, UR29, P2 ;  /* 0x0000001d61007c0c */ /* 0x000fe40009741270 */
[----:B------:R-:W-:Y:S01]  /*2ab0*/  IADD3 R76, P6, PT, R77, R198, RZ ;  /* 0x000000c64d4c7210 */ /* 0x000fe20007fde0ff */
[----:B------:R-:W-:Y:S01]  /*2ac0*/  @!P3 IMAD.MOV R105, RZ, RZ, -R105 ;  /* 0x000000ffff69b224 */ /* 0x000fe200078e0a69 */
[----:B------:R-:W-:-:S02]  /*2ad0*/  PRMT R243, RZ, 0x7610, R243 ;  /* 0x00007610fff37816 */ /* 0x000fc400000000f3 */
[----:B------:R-:W-:Y:S01]  /*2ae0*/  IADD3 R102, P3, PT, R103, R154, RZ ;  /* 0x0000009a67667210 */ /* 0x000fe20007f7e0ff */
[----:B------:R-:W-:Y:S01]  /*2af0*/  IMAD R93, R93, UR8, RZ ;  /* 0x000000085d5d7c24 */ /* 0x000fe2000f8e02ff */
[----:B------:R-:W-:Y:S02]  /*2b00*/  LEA.HI.X.SX32 R77, R77, R199, 0x1, P6 ;  /* 0x000000c74d4d7211 */ /* 0x000fe400030f0eff */
[----:B------:R-:W-:Y:S01]  /*2b10*/  IADD3 R84, P6, PT, R85, R198, RZ ;  /* 0x000000c655547210 */ /* 0x000fe20007fde0ff */
[----:B------:R-:W2:Y:S01]  /*2b20*/  @P1 LDG.E.U8 R243, desc[UR26][R98.64] ;  /* 0x0000001a62f31981 */ /* 0x000ea2000c1e1100 */
[----:B------:R-:W-:Y:S02]  /*2b30*/  PRMT R201, RZ, 0x7610, R201 ;  /* 0x00007610ffc97816 */ /* 0x000fe400000000c9 */
[----:B------:R-:W-:Y:S01]  /*2b40*/  LEA.HI.X.SX32 R103, R103, R155, 0x1, P3 ;  /* 0x0000009b67677211 */ /* 0x000fe200018f0eff */
[----:B------:R-:W-:Y:S01]  /*2b50*/  IMAD R101, R101, UR8, RZ ;  /* 0x0000000865657c24 */ /* 0x000fe2000f8e02ff */
[----:B------:R-:W-:-:S02]  /*2b60*/  LEA.HI.X.SX32 R85, R85, R199, 0x1, P6 ;  /* 0x000000c755557211 */ /* 0x000fc400030f0eff */
[----:B------:R-:W-:Y:S01]  /*2b70*/  LOP3.LUT R104, R5, 0xc, RZ, 0xfc, !PT ;  /* 0x0000000c05687812 */ /* 0x000fe200078efcff */
[----:B------:R-:W2:Y:S01]  /*2b80*/  @P2 LDG.E.U8 R201, desc[UR26][R102.64] ;  /* 0x0000001a66c92981 */ /* 0x000ea2000c1e1100 */
[----:B------:R-:W-:Y:S02]  /*2b90*/  PLOP3.LUT P1, PT, PT, PT, UP1, 0x80, 0x8 ;  /* 0x000000000008781c */ /* 0x000fe40003f2f018 */
[CC--:B------:R-:W-:Y:S02]  /*2ba0*/  IADD3 R92, P6, PT, R93.reuse, R198.reuse, RZ ;  /* 0x000000c65d5c7210 */ /* 0x0c0fe40007fde0ff */
[----:B------:R-:W-:Y:S02]  /*2bb0*/  SEL R107, R168, R105, !P5 ;  /* 0x00000069a86b7207 */ /* 0x000fe40006800000 */
[----:B------:R-:W-:Y:S02]  /*2bc0*/  ISETP.LT.AND P2, PT, R104, UR29, P1 ;  /* 0x0000001d68007c0c */ /* 0x000fe40008f41270 */
[----:B------:R-:W-:Y:S01]  /*2bd0*/  LEA.HI.X.SX32 R93, R93, R199, 0x1, P6 ;  /* 0x000000c75d5d7211 */ /* 0x000fe200030f0eff */
[----:B------:R-:W-:Y:S01]  /*2be0*/  IMAD R107, R107, UR8, RZ ;  /* 0x000000086b6b7c24 */ /* 0x000fe2000f8e02ff */
[----:B------:R-:W-:-:S02]  /*2bf0*/  IADD3 R100, P6, PT, R101, R198, RZ ;  /* 0x000000c665647210 */ /* 0x000fc40007fde0ff */
[----:B------:R-:W-:Y:S02]  /*2c00*/  LOP3.LUT R105, R5, 0x14, RZ, 0xfc, !PT ;  /* 0x0000001405697812 */ /* 0x000fe400078efcff */
[----:B------:R-:W-:Y:S02]  /*2c10*/  PLOP3.LUT P1, PT, PT, PT, UP1, 0x80, 0x8 ;  /* 0x000000000008781c */ /* 0x000fe40003f2f018 */
[----:B------:R-:W-:Y:S02]  /*2c20*/  IADD3 R108, P3, PT, R109, R154, RZ ;  /* 0x0000009a6d6c7210 */ /* 0x000fe40007f7e0ff */
[----:B------:R-:W-:Y:S02]  /*2c30*/  LEA.HI.X.SX32 R101, R101, R199, 0x1, P6 ;  /* 0x000000c765657211 */ /* 0x000fe400030f0eff */
[----:B------:R-:W-:Y:S02]  /*2c40*/  PRMT R227, RZ, 0x7610, R227 ;  /* 0x00007610ffe37816 */ /* 0x000fe400000000e3 */
[----:B------:R-:W-:-:S02]  /*2c50*/  IADD3 R106, P6, PT, R107, R198, RZ ;  /* 0x000000c66b6a7210 */ /* 0x000fc40007fde0ff */
[----:B------:R-:W-:Y:S02]  /*2c60*/  ISETP.LT.AND P1, PT, R105, UR29, P1 ;  /* 0x0000001d69007c0c */ /* 0x000fe40008f21270 */
[----:B------:R-:W-:Y:S02]  /*2c70*/  LEA.HI.X.SX32 R109, R109, R155, 0x1, P3 ;  /* 0x0000009b6d6d7211 */ /* 0x000fe400018f0eff */
[----:B------:R-:W-:Y:S02]  /*2c80*/  ISETP.GE.AND P3, PT, R63, RZ, PT ;  /* 0x000000ff3f00720c */ /* 0x000fe40003f66270 */
[----:B------:R-:W-:Y:S01]  /*2c90*/  LEA.HI.X.SX32 R107, R107, R199, 0x1, P6 ;  /* 0x000000c76b6b7211 */ /* 0x000fe200030f0eff */
[----:B------:R-:W2:Y:S01]  /*2ca0*/  @P2 LDG.E.U8 R227, desc[UR26][R108.64] ;  /* 0x0000001a6ce32981 */ /* 0x000ea2000c1e1100 */
[----:B------:R-:W-:Y:S02]  /*2cb0*/  IADD3 R110, P6, PT, R111, R154, RZ ;  /* 0x0000009a6f6e7210 */ /* 0x000fe40007fde0ff */
[----:B------:R-:W-:-:S02]  /*2cc0*/  LOP3.LUT R112, R5, 0x1c, RZ, 0xfc, !PT ;  /* 0x0000001c05707812 */ /* 0x000fc400078efcff */
[----:B------:R-:W-:Y:S02]  /*2cd0*/  PLOP3.LUT P2, PT, PT, PT, UP1, 0x80, 0x8 ;  /* 0x000000000008781c */ /* 0x000fe40003f4f018 */
[----:B------:R-:W-:Y:S02]  /*2ce0*/  PRMT R229, RZ, 0x7610, R229 ;  /* 0x00007610ffe57816 */ /* 0x000fe400000000e5 */
[----:B------:R-:W-:Y:S01]  /*2cf0*/  LEA.HI.X.SX32 R111, R111, R155, 0x1, P6 ;  /* 0x0000009b6f6f7211 */ /* 0x000fe200030f0eff */
[----:B------:R-:W-:Y:S01]  /*2d00*/  IMAD.MOV.U32 R119, RZ, RZ, R113 ;  /* 0x000000ffff777224 */ /* 0x000fe200078e0071 */
[----:B------:R-:W-:-:S03]  /*2d10*/  ISETP.LT.AND P2, PT, R112, UR29, P2 ;  /* 0x0000001d70007c0c */ /* 0x000fc60009741270 */
[----:B------:R-:W2:Y:S01]  /*2d20*/  @P1 LDG.E.U8 R229, desc[UR26][R110.64] ;  /* 0x0000001a6ee51981 */ /* 0x000ea2000c1e1100 */
[----:B------:R-:W-:Y:S01]  /*2d30*/  IADD3 R116, P1, PT, R117, R154, RZ ;  /* 0x0000009a75747210 */ /* 0x000fe20007f3e0ff */
[----:B------:R-:W-:Y:S01]  /*2d40*/  @!P3 IMAD.MOV R119, RZ, RZ, -R119 ;  /* 0x000000ffff77b224 */ /* 0x000fe200078e0a77 */
[----:B------:R-:W-:Y:S02]  /*2d50*/  LOP3.LUT R113, R5, 0x24, RZ, 0xfc, !PT ;  /* 0x0000002405717812 */ /* 0x000fe400078efcff */
[----:B------:R-:W-:Y:S02]  /*2d60*/  PLOP3.LUT P3, PT, PT, PT, UP1, 0x80, 0x8 ;  /* 0x000000000008781c */ /* 0x000fe40003f6f018 */
[----:B------:R-:W-:Y:S02]  /*2d70*/  PRMT R231, RZ, 0x7610, R231 ;  /* 0x00007610ffe77816 */ /* 0x000fe400000000e7 */
[----:B------:R-:W-:Y:S02]  /*2d80*/  LEA.HI.X.SX32 R117, R117, R155, 0x1, P1 ;  /* 0x0000009b75757211 */ /* 0x000fe400008f0eff */
[----:B------:R-:W-:-:S03]  /*2d90*/  ISETP.LT.AND P3, PT, R113, UR29, P3 ;  /* 0x0000001d71007c0c */ /* 0x000fc60009f61270 */
[----:B------:R-:W2:Y:S01]  /*2da0*/  @P2 LDG.E.U8 R231, desc[UR26][R116.64] ;  /* 0x0000001a74e72981 */ /* 0x000ea2000c1e1100 */
[CC--:B------:R-:W-:Y:S02]  /*2db0*/  IADD3 R120, P2, PT, R121.reuse, R154.reuse, RZ ;  /* 0x0000009a79787210 */ /* 0x0c0fe40007f5e0ff */
[----:B------:R-:W-:Y:S02]  /*2dc0*/  PRMT R233, RZ, 0x7610, R233 ;  /* 0x00007610ffe97816 */ /* 0x000fe400000000e9 */
[----:B------:R-:W-:Y:S02]  /*2dd0*/  LEA.HI.X.SX32 R121, R121, R155, 0x1, P2 ;  /* 0x0000009b79797211 */ /* 0x000fe400010f0eff */
[----:B------:R-:W-:-:S03]  /*2de0*/  IADD3 R122, P2, PT, R123, R154, RZ ;  /* 0x0000009a7b7a7210 */ /* 0x000fc60007f5e0ff */
[----:B------:R-:W2:Y:S01]  /*2df0*/  @P3 LDG.E.U8 R233, desc[UR26][R120.64] ;  /* 0x0000001a78e93981 */ /* 0x000ea2000c1e1100 */
[----:B------:R-:W-:Y:S02]  /*2e00*/  ISETP.GE.AND P3, PT, R39, RZ, PT ;  /* 0x000000ff2700720c */ /* 0x000fe40003f66270 */
[-C--:B------:R-:W-:Y:S02]  /*2e10*/  LEA.HI.X.SX32 R123, R123, R155.reuse, 0x1, P2 ;  /* 0x0000009b7b7b7211 */ /* 0x080fe400010f0eff */
[----:B------:R-:W-:Y:S02]  /*2e20*/  IADD3 R128, P2, PT, R129, R154, RZ ;  /* 0x0000009a81807210 */ /* 0x000fe40007f5e0ff */
[----:B------:R-:W-:Y:S02]  /*2e30*/  LOP3.LUT R124, R5, 0x3c, RZ, 0xfc, !PT ;  /* 0x0000003c057c7812 */ /* 0x000fe400078efcff */
[----:B------:R-:W-:Y:S02]  /*2e40*/  LEA.HI.X.SX32 R129, R129, R155, 0x1, P2 ;  /* 0x0000009b81817211 */ /* 0x000fe400010f0eff */
[----:B------:R-:W-:Y:S01]  /*2e50*/  PLOP3.LUT P2, PT, PT, PT, UP1, 0x80, 0x8 ;  /* 0x000000000008781c */ /* 0x000fe20003f4f018 */
[----:B------:R-:W-:Y:S01]  /*2e60*/  IMAD.MOV.U32 R133, RZ, RZ, R132 ;  /* 0x000000ffff857224 */ /* 0x000fe200078e0084 */
[----:B------:R-:W-:Y:S01]  /*2e70*/  ISETP.GE.AND P6, PT, R3, RZ, PT ;  /* 0x000000ff0300720c */ /* 0x000fe20003fc6270 */
[----:B------:R-:W-:Y:S01]  /*2e80*/  IMAD R135, R126, 0x2, R135 ;  /* 0x000000027e877824 */ /* 0x000fe200078e0287 */
        /* <DEDUP_REMOVED lines=8> */
[----:B------:R-:W-:Y:S01]  /*2f10*/  LEA.HI.X.SX32 R133, R135, R155, 0x1, P3 ;  /* 0x0000009b87857211 */ /* 0x000fe200018f0eff */
[----:B------:R-:W-:Y:S01]  /*2f20*/  IMAD R135, R7, R126, RZ ;  /* 0x0000007e07877224 */ /* 0x000fe200078e02ff */
[----:B------:R-:W-:Y:S01]  /*2f30*/  PRMT R235, RZ, 0x7610, R235 ;  /* 0x00007610ffeb7816 */ /* 0x000fe200000000eb */
[----:B------:R-:W-:Y:S01]  /*2f40*/  @!P6 IMAD.MOV R115, RZ, RZ, -R115 ;  /* 0x000000ffff73e224 */ /* 0x000fe200078e0a73 */
[----:B------:R-:W-:Y:S01]  /*2f50*/  ISETP.GE.AND P3, PT, R43, RZ, PT ;  /* 0x000000ff2b00720c */ /* 0x000fe20003f66270 */
[----:B------:R-:W3:Y:S01]  /*2f60*/  @P2 LDG.E.U8 R239, desc[UR26][R132.64] ;  /* 0x0000001a84ef2981 */ /* 0x000ee2000c1e1100 */
[----:B------:R-:W-:Y:S02]  /*2f70*/  IADD3 R134, P2, PT, R135, R154, RZ ;  /* 0x0000009a87867210 */ /* 0x000fe40007f5e0ff */
[----:B------:R-:W-:Y:S01]  /*2f80*/  SEL R131, R168, R115, !P5 ;  /* 0x00000073a8837207 */ /* 0x000fe20006800000 */
[----:B------:R-:W3:Y:S01]  /*2f90*/  @P1 LDG.E.U8 R235, desc[UR26][R122.64] ;  /* 0x0000001a7aeb1981 */ /* 0x000ee2000c1e1100 */
[----:B------:R-:W-:-:S02]  /*2fa0*/  LOP3.LUT R115, R5, 0x34, RZ, 0xfc, !PT ;  /* 0x0000003405737812 */ /* 0x000fc400078efcff */
[----:B------:R-:W-:Y:S02]  /*2fb0*/  PLOP3.LUT P1, PT, PT, PT, UP1, 0x80, 0x8 ;  /* 0x000000000008781c */ /* 0x000fe40003f2f018 */
[----:B------:R-:W-:Y:S02]  /*2fc0*/  LEA.HI.X.SX32 R135, R135, R155, 0x1, P2 ;  /* 0x0000009b87877211 */ /* 0x000fe400010f0eff */
[----:B------:R-:W-:Y:S01]  /*2fd0*/  PLOP3.LUT P2, PT, PT, PT, UP1, 0x80, 0x8 ;  /* 0x000000000008781c */ /* 0x000fe20003f4f018 */
[----:B------:R-:W-:Y:S01]  /*2fe0*/  IMAD.MOV.U32 R139, RZ, RZ, R138 ;  /* 0x000000ffff8b7224 */ /* 0x000fe200078e008a */
[----:B------:R-:W-:Y:S01]  /*2ff0*/  ISETP.LT.AND P1, PT, R115, UR29, P1 ;  /* 0x0000001d73007c0c */ /* 0x000fe20008f21270 */
[C---:B------:R-:W-:Y:S01]  /*3000*/  IMAD R140, R9.reuse, R126, RZ ;  /* 0x0000007e098c7224 */ /* 0x040fe200078e02ff */
[----:B------:R-:W-:Y:S01]  /*3010*/  ISETP.LT.AND P2, PT, R9, UR29, P2 ;  /* 0x0000001d09007c0c */ /* 0x000fe20009741270 */
[----:B------:R-:W-:Y:S01]  /*3020*/  @!P3 IMAD.MOV R139, RZ, RZ, -R139 ;  /* 0x000000ffff8bb224 */ /* 0x000fe200078e0a8b */
[----:B------:R-:W-:-:S02]  /*3030*/  SEL R119, R168, R119, !P5 ;  /* 0x00000077a8777207 */ /* 0x000fc40006800000 */
[----:B------:R-:W-:Y:S02]  /*3040*/  IADD3 R138, P3, PT, R140, R154, RZ ;  /* 0x0000009a8c8a7210 */ /* 0x000fe40007f7e0ff */
[----:B------:R-:W-:Y:S01]  /*3050*/  PRMT R237, RZ, 0x7610, R237 ;  /* 0x00007610ffed7816 */ /* 0x000fe200000000ed */
[----:B------:R-:W-:Y:S01]  /*3060*/  IMAD R119, R119, UR8, RZ ;  /* 0x0000000877777c24 */ /* 0x000fe2000f8e02ff */
[----:B------:R-:W-:Y:S02]  /*3070*/  PRMT R225, RZ, 0x7610, R225 ;  /* 0x00007610ffe17816 */ /* 0x000fe400000000e1 */
[----:B------:R-:W-:Y:S01]  /*3080*/  SEL R144, R168, R139, !P5 ;  /* 0x0000008ba8907207 */ /* 0x000fe20006800000 */
[----:B------:R-:W-:Y:S01]  /*3090*/  IMAD R143, R11, R126, RZ ;  /* 0x0000007e0b8f7224 */ /* 0x000fe200078e02ff */
[----:B------:R-:W-:Y:S01]  /*30a0*/  LEA.HI.X.SX32 R139, R140, R155, 0x1, P3 ;  /* 0x0000009b8c8b7211 */ /* 0x000fe200018f0eff */
[----:B------:R-:W5:Y:S01]  /*30b0*/  @P1 LDG.E.U8 R237, desc[UR26][R128.64] ;  /* 0x0000001a80ed1981 */ /* 0x000f62000c1e1100 */
[----:B------:R-:W-:Y:S01]  /*30c0*/  PLOP3.LUT P1, PT, PT, PT, UP1, 0x80, 0x8 ;  /* 0x000000000008781c */ /* 0x000fe20003f2f018 */
[----:B------:R-:W-:Y:S01]  /*30d0*/  IMAD R131, R131, UR8, RZ ;  /* 0x0000000883837c24 */ /* 0x000fe2000f8e02ff */
[----:B------:R-:W-:Y:S01]  /*30e0*/  IADD3 R118, P6, PT, R119, R198, RZ ;  /* 0x000000c677767210 */ /* 0x000fe20007fde0ff */
[----:B------:R-:W5:Y:S01]  /*30f0*/  @P2 LDG.E.U8 R225, desc[UR26][R138.64] ;  /* 0x0000001a8ae12981 */ /* 0x000f62000c1e1100 */
[----:B------:R-:W-:-:S02]  /*3100*/  ISETP.GE.AND P3, PT, R47, RZ, PT ;  /* 0x000000ff2f00720c */ /* 0x000fc40003f66270 */
[----:B------:R-:W-:Y:S02]  /*3110*/  IADD3 R142, P2, PT, R143, R154, RZ ;  /* 0x0000009a8f8e7210 */ /* 0x000fe40007f5e0ff */
[----:B------:R-:W-:Y:S01]  /*3120*/  ISETP.LT.AND P1, PT, R7, UR29, P1 ;  /* 0x0000001d07007c0c */ /* 0x000fe20008f21270 */
[----:B------:R-:W-:Y:S01]  /*3130*/  IMAD R137, R137, UR8, RZ ;  /* 0x0000000889897c24 */ /* 0x000fe2000f8e02ff */
[----:B------:R-:W-:Y:S02]  /*3140*/  LEA.HI.X.SX32 R119, R119, R199, 0x1, P6 ;  /* 0x000000c777777211 */ /* 0x000fe400030f0eff */
[-C--:B------:R-:W-:Y:S02]  /*3150*/  IADD3 R130, P6, PT, R131, R198.reuse, RZ ;  /* 0x000000c683827210 */ /* 0x080fe40007fde0ff */
[----:B------:R-:W-:Y:S02]  /*3160*/  LEA.HI.X.SX32 R143, R143, R155, 0x1, P2 ;  /* 0x0000009b8f8f7211 */ /* 0x000fe400010f0eff */
[----:B------:R-:W-:Y:S01]  /*3170*/  ISETP.GE.AND P2, PT, R36, RZ, PT ;  /* 0x000000ff2400720c */ /* 0x000fe20003f46270 */
[----:B------:R-:W-:Y:S01]  /*3180*/  IMAD R144, R144, UR8, RZ ;  /* 0x0000000890907c24 */ /* 0x000fe2000f8e02ff */
[----:B------:R-:W-:Y:S01]  /*3190*/  LEA.HI.X.SX32 R131, R131, R199, 0x1, P6 ;  /* 0x000000c783837211 */ /* 0x000fe200030f0eff */
[----:B------:R-:W-:Y:S01]  /*31a0*/  IMAD.MOV.U32 R149, RZ, RZ, R141 ;  /* 0x000000ffff957224 */ /* 0x000fe200078e008d */
[----:B------:R-:W-:-:S02]  /*31b0*/  IADD3 R136, P6, PT, R137, R198, RZ ;  /* 0x000000c689887210 */ /* 0x000fc40007fde0ff */
[----:B------:R-:W-:Y:S01]  /*31c0*/  PRMT R202, RZ, 0x7610, R202 ;  /* 0x00007610ffca7816 */ /* 0x000fe200000000ca */
[----:B------:R-:W-:Y:S01]  /*31d0*/  @!P3 IMAD.MOV R149, RZ, RZ, -R149 ;  /* 0x000000ffff95b224 */ /* 0x000fe200078e0a95 */
[-C--:B------:R-:W-:Y:S02]  /*31e0*/  LEA.HI.X.SX32 R137, R137, R199.reuse, 0x1, P6 ;  /* 0x000000c789897211 */ /* 0x080fe400030f0eff */
[C---:B------:R-:W-:Y:S02]  /*31f0*/  IADD3 R140, P6, PT, R144.reuse, R198, RZ ;  /* 0x000000c6908c7210 */ /* 0x040fe40007fde0ff */
[----:B------:R-:W-:Y:S01]  /*3200*/  ISETP.GE.AND P3, PT, R37, RZ, PT ;  /* 0x000000ff2500720c */ /* 0x000fe20003f66270 */
[----:B------:R-:W5:Y:S01]  /*3210*/  @P1 LDG.E.U8 R202, desc[UR26][R134.64] ;  /* 0x0000001a86ca1981 */ /* 0x000f62000c1e1100 */
[----:B------:R-:W-:Y:S01]  /*3220*/  PLOP3.LUT P1, PT, PT, PT, UP1, 0x80, 0x8 ;  /* 0x000000000008781c */ /* 0x000fe20003f2f018 */
[----:B------:R-:W-:Y:S01]  /*3230*/  @!P2 IMAD.MOV R173, RZ, RZ, -R173 ;  /* 0x000000ffffada224 */ /* 0x000fe200078e0aad */
[----:B------:R-:W-:-:S02]  /*3240*/  LEA.HI.X.SX32 R141, R144, R199, 0x1, P6 ;  /* 0x000000c7908d7211 */ /* 0x000fc400030f0eff */
[----:B------:R-:W-:Y:S02]  /*3250*/  SEL R149, R168, R149, !P5 ;  /* 0x00000095a8957207 */ /* 0x000fe40006800000 */
[-C--:B------:R-:W-:Y:S02]  /*3260*/  IADD3 R144, P2, PT, R145, R154.reuse, RZ ;  /* 0x0000009a91907210 */ /* 0x080fe40007f5e0ff */
[----:B------:R-:W-:Y:S01]  /*3270*/  ISETP.LT.AND P1, PT, R11, UR29, P1 ;  /* 0x0000001d0b007c0c */ /* 0x000fe20008f21270 */
[----:B------:R-:W-:Y:S01]  /*3280*/  IMAD R149, R149, UR8, RZ ;  /* 0x0000000895957c24 */ /* 0x000fe2000f8e02ff */
[----:B------:R-:W-:Y:S02]  /*3290*/  LEA.HI.X.SX32 R145, R145, R155, 0x1, P2 ;  /* 0x0000009b91917211 */ /* 0x000fe400010f0eff */
[----:B------:R-:W-:Y:S01]  /*32a0*/  IADD3 R150, P2, PT, R151, R154, RZ ;  /* 0x0000009a97967210 */ /* 0x000fe20007f5e0ff */
[----:B------:R-:W-:Y:S01]  /*32b0*/  @!P3 IMAD.MOV R175, RZ, RZ, -R175 ;  /* 0x000000ffffafb224 */ /* 0x000fe200078e0aaf */
[----:B------:R-:W-:-:S02]  /*32c0*/  PRMT R223, RZ, 0x7610, R223 ;  /* 0x00007610ffdf7816 */ /* 0x000fc400000000df */
[----:B------:R-:W-:Y:S02]  /*32d0*/  IADD3 R146, P6, PT, R147, R154, RZ ;  /* 0x0000009a93927210 */ /* 0x000fe40007fde0ff */
[----:B------:R-:W-:Y:S02]  /*32e0*/  IADD3 R148, P3, PT, R149, R198, RZ ;  /* 0x000000c695947210 */ /* 0x000fe40007f7e0ff */
[-C--:B------:R-:W-:Y:S01]  /*32f0*/  LEA.HI.X.SX32 R151, R151, R155.reuse, 0x1, P2 ;  /* 0x0000009b97977211 */ /* 0x080fe200010f0eff */
[----:B------:R-:W-:Y:S01]  /*3300*/  IMAD R157, R13, R126, RZ ;  /* 0x0000007e0d9d7224 */ /* 0x000fe200078e02ff */
[----:B------:R-:W-:Y:S01]  /*3310*/  ISETP.GE.AND P2, PT, R51, RZ, PT ;  /* 0x000000ff3300720c */ /* 0x000fe20003f46270 */
[----:B------:R-:W5:Y:S01]  /*3320*/  @P1 LDG.E.U8 R223, desc[UR26][R142.64] ;  /* 0x0000001a8edf1981 */ /* 0x000f62000c1e1100 */
[----:B------:R-:W-:Y:S02]  /*3330*/  LEA.HI.X.SX32 R147, R147, R155, 0x1, P6 ;  /* 0x0000009b93937211 */ /* 0x000fe400030f0eff */
[----:B------:R-:W-:-:S02]  /*3340*/  IADD3 R152, P6, PT, R153, R154, RZ ;  /* 0x0000009a99987210 */ /* 0x000fc40007fde0ff */
[----:B------:R-:W-:Y:S02]  /*3350*/  LEA.HI.X.SX32 R149, R149, R199, 0x1, P3 ;  /* 0x000000c795957211 */ /* 0x000fe400018f0eff */
[----:B------:R-:W-:Y:S02]  /*3360*/  ISETP.GE.AND P3, PT, R55, RZ, PT ;  /* 0x000000ff3700720c */ /* 0x000fe40003f66270 */
[----:B------:R-:W-:Y:S02]  /*3370*/  ISETP.GE.AND P1, PT, R40, RZ, PT ;  /* 0x000000ff2800720c */ /* 0x000fe40003f26270 */
[----:B------:R-:W-:Y:S02]  /*3380*/  LEA.HI.X.SX32 R153, R153, R155, 0x1, P6 ;  /* 0x0000009b99997211 */ /* 0x000fe400030f0eff */
[----:B------:R-:W-:Y:S01]  /*3390*/  IADD3 R154, P6, PT, R157, R154, RZ ;  /* 0x0000009a9d9a7210 */ /* 0x000fe20007fde0ff */
[----:B------:R-:W-:-:S03]  /*33a0*/  @!P2 IMAD.MOV R156, RZ, RZ, -R156 ;  /* 0x000000ffff9ca224 */ /* 0x000fc600078e0a9c */
[----:B------:R-:W-:Y:S01]  /*33b0*/  LEA.HI.X.SX32 R155, R157, R155, 0x1, P6 ;  /* 0x0000009b9d9b7211 */ /* 0x000fe200030f0eff */
[----:B------:R-:W-:Y:S01]  /*33c0*/  IMAD.MOV.U32 R157, RZ, RZ, R125 ;  /* 0x000000ffff9d7224 */ /* 0x000fe200078e007d */
[----:B------:R-:W-:-:S03]  /*33d0*/  SEL R156, R168, R156, !P5 ;  /* 0x0000009ca89c7207 */ /* 0x000fc60006800000 */
[----:B------:R-:W-:Y:S02]  /*33e0*/  @!P3 IMAD.MOV R157, RZ, RZ, -R157 ;  /* 0x000000ffff9db224 */ /* 0x000fe400078e0a9d */
[----:B------:R-:W-:Y:S01]  /*33f0*/  @!P1 IMAD.MOV R177, RZ, RZ, -R177 ;  /* 0x000000ffffb19224 */ /* 0x000fe200078e0ab1 */
[----:B------:R-:W-:Y:S02]  /*3400*/  ISETP.GE.AND P1, PT, R41, RZ, PT ;  /* 0x000000ff2900720c */ /* 0x000fe40003f26270 */
[----:B------:R-:W-:Y:S01]  /*3410*/  SEL R159, R168, R157, !P5 ;  /* 0x0000009da89f7207 */ /* 0x000fe20006800000 */
[----:B------:R-:W-:Y:S01]  /*3420*/  IMAD R157, R156, UR8, RZ ;  /* 0x000000089c9d7c24 */ /* 0x000fe2000f8e02ff */
[----:B------:R-:W-:-:S04]  /*3430*/  ISETP.GE.AND P2, PT, R45, RZ, PT ;  /* 0x000000ff2d00720c */ /* 0x000fc80003f46270 */
[C---:B------:R-:W-:Y:S02]  /*3440*/  IADD3 R156, P3, PT, R157.reuse, R198, RZ ;  /* 0x000000c69d9c7210 */ /* 0x040fe40007f7e0ff */
[----:B------:R-:W-:Y:S02]  /*3450*/  ISETP.GE.AND P6, PT, R44, RZ, PT ;  /* 0x000000ff2c00720c */ /* 0x000fe40003fc6270 */
[----:B------:R-:W-:Y:S01]  /*3460*/  LEA.HI.X.SX32 R157, R157, R199, 0x1, P3 ;  /* 0x000000c79d9d7211 */ /* 0x000fe200018f0eff */
[----:B------:R-:W-:Y:S01]  /*3470*/  @!P1 IMAD.MOV R179, RZ, RZ, -R179 ;  /* 0x000000ffffb39224 */ /* 0x000fe200078e0ab3 */
[----:B------:R-:W-:Y:S02]  /*3480*/  PLOP3.LUT P1, PT, PT, PT, UP1, 0x80, 0x8 ;  /* 0x000000000008781c */ /* 0x000fe40003f2f018 */
[----:B------:R-:W-:Y:S02]  /*3490*/  ISETP.GE.AND P3, PT, R60, RZ, PT ;  /* 0x000000ff3c00720c */ /* 0x000fe40003f66270 */
[----:B------:R-:W-:Y:S01]  /*34a0*/  ISETP.LT.AND P1, PT, R13, UR29, P1 ;  /* 0x0000001d0d007c0c */ /* 0x000fe20008f21270 */
[----:B------:R-:W-:Y:S01]  /*34b0*/  IMAD R159, R159, UR8, RZ ;  /* 0x000000089f9f7c24 */ /* 0x000fe2000f8e02ff */
[----:B------:R-:W-:Y:S01]  /*34c0*/  PRMT R221, RZ, 0x7610, R221 ;  /* 0x00007610ffdd7816 */ /* 0x000fe200000000dd */
[----:B------:R-:W-:Y:S01]  /*34d0*/  @!P2 IMAD.MOV R183, RZ, RZ, -R183 ;  /* 0x000000ffffb7a224 */ /* 0x000fe200078e0ab7 */
[----:B------:R-:W-:Y:S01]  /*34e0*/  LOP3.LUT R125, R5, 0x6, RZ, 0xfc, !PT ;  /* 0x00000006057d7812 */ /* 0x000fe200078efcff */
[----:B------:R-:W-:Y:S01]  /*34f0*/  @!P6 IMAD.MOV R181, RZ, RZ, -R181 ;  /* 0x000000ffffb5e224 */ /* 0x000fe200078e0ab5 */
[----:B------:R-:W-:-:S02]  /*3500*/  PLOP3.LUT P2, PT, PT, PT, UP1, 0x80, 0x8 ;  /* 0x000000000008781c */ /* 0x000fc40003f4f018 */
[----:B------:R-:W-:-:S03]  /*3510*/  IADD3 R158, P6, PT, R159, R198, RZ ;  /* 0x000000c69f9e7210 */ /* 0x000fc60007fde0ff */
[----:B------:R-:W-:Y:S01]  /*3520*/  @!P3 IMAD.MOV R174, RZ, RZ, -R174 ;  /* 0x000000ffffaeb224 */ /* 0x000fe200078e0aae */
[----:B------:R-:W-:Y:S01]  /*3530*/  ISETP.GE.AND P3, PT, R49, RZ, PT ;  /* 0x000000ff3100720c */ /* 0x000fe20003f66270 */
[----:B------:R-:W5:Y:S01]  /*3540*/  @P1 LDG.E.U8 R221, desc[UR26][R154.64] ;  /* 0x0000001a9add1981 */ /* 0x000f62000c1e1100 */
[----:B------:R-:W-:Y:S02]  /*3550*/  ISETP.LT.AND P2, PT, R125, UR29, P2 ;  /* 0x0000001d7d007c0c */ /* 0x000fe40009741270 */
[----:B------:R-:W-:Y:S02]  /*3560*/  LEA.HI.X.SX32 R159, R159, R199, 0x1, P6 ;  /* 0x000000c79f9f7211 */ /* 0x000fe400030f0eff */
[----:B------:R-:W-:Y:S02]  /*3570*/  ISETP.GE.AND P1, PT, R52, RZ, PT ;  /* 0x000000ff3400720c */ /* 0x000fe40003f26270 */
[----:B------:R-:W-:Y:S01]  /*3580*/  ISETP.GE.AND P6, PT, R48, RZ, PT ;  /* 0x000000ff3000720c */ /* 0x000fe20003fc6270 */
[----:B------:R-:W-:Y:S01]  /*3590*/  IMAD.MOV.U32 R185, RZ, RZ, R163 ;  /* 0x000000ffffb97224 */ /* 0x000fe200078e00a3 */
[----:B------:R-:W-:Y:S01]  /*35a0*/  SEL R163, R168, R174, !P5 ;  /* 0x000000aea8a37207 */ /* 0x000fe20006800000 */
[----:B------:R-:W-:Y:S01]  /*35b0*/  IMAD.MOV.U32 R187, RZ, RZ, R162 ;  /* 0x000000ffffbb7224 */ /* 0x000fe200078e00a2 */
[----:B------:R-:W-:Y:S01]  /*35c0*/  PRMT R219, RZ, 0x7610, R219 ;  /* 0x00007610ffdb7816 */ /* 0x000fe200000000db */
[----:B------:R-:W-:Y:S01]  /*35d0*/  IMAD.MOV.U32 R189, RZ, RZ, R160 ;  /* 0x000000ffffbd7224 */ /* 0x000fe200078e00a0 */
[----:B------:R-:W-:Y:S01]  /*35e0*/  LOP3.LUT R160, R5, 0x16, RZ, 0xfc, !PT ;  /* 0x0000001605a07812 */ /* 0x000fe200078efcff */
[----:B------:R-:W-:Y:S01]  /*35f0*/  @!P3 IMAD.MOV R187, RZ, RZ, -R187 ;  /* 0x000000ffffbbb224 */ /* 0x000fe200078e0abb */
[----:B------:R-:W-:Y:S01]  /*3600*/  PLOP3.LUT P3, PT, PT, PT, UP1, 0x80, 0x8 ;  /* 0x000000000008781c */ /* 0x000fe20003f6f018 */
[----:B------:R-:W-:Y:S01]  /*3610*/  IMAD R163, R163, UR8, RZ ;  /* 0x00000008a3a37c24 */ /* 0x000fe2000f8e02ff */
[----:B------:R-:W5:Y:S01]  /*3620*/  @P2 LDG.E.U8 R219, desc[UR26][R144.64] ;  /* 0x0000001a90db2981 */ /* 0x000f62000c1e1100 */
[----:B------:R-:W-:Y:S01]  /*3630*/  ISETP.GE.AND P2, PT, R53, RZ, PT ;  /* 0x000000ff3500720c */ /* 0x000fe20003f46270 */
[----:B------:R-:W-:Y:S01]  /*3640*/  @!P1 IMAD.MOV R189, RZ, RZ, -R189 ;  /* 0x000000ffffbd9224 */ /* 0x000fe200078e0abd */
[----:B------:R-:W-:Y:S01]  /*3650*/  ISETP.LT.AND P1, PT, R160, UR29, P3 ;  /* 0x0000001da0007c0c */ /* 0x000fe20009f21270 */
[----:B------:R-:W-:Y:S01]  /*3660*/  @!P6 IMAD.MOV R185, RZ, RZ, -R185 ;  /* 0x000000ffffb9e224 */ /* 0x000fe200078e0ab9 */
[----:B------:R-:W-:-:S02]  /*3670*/  IADD3 R162, P6, PT, R163, R198, RZ ;  /* 0x000000c6a3a27210 */ /* 0x000fc40007fde0ff */
[----:B------:R-:W-:Y:S02]  /*3680*/  ISETP.GE.AND P3, PT, R64, RZ, PT ;  /* 0x000000ff4000720c */ /* 0x000fe40003f66270 */
[----:B------:R-:W-:Y:S02]  /*3690*/  LEA.HI.X.SX32 R163, R163, R199, 0x1, P6 ;  /* 0x000000c7a3a37211 */ /* 0x000fe400030f0eff */
[----:B------:R-:W-:Y:S01]  /*36a0*/  ISETP.GE.AND P6, PT, R56, RZ, PT ;  /* 0x000000ff3800720c */ /* 0x000fe20003fc6270 */
[----:B------:R-:W-:Y:S01]  /*36b0*/  IMAD.MOV.U32 R191, RZ, RZ, R161 ;  /* 0x000000ffffbf7224 */ /* 0x000fe200078e00a1 */
[----:B------:R-:W-:-:S03]  /*36c0*/  LOP3.LUT R161, R5, 0x26, RZ, 0xfc, !PT ;  /* 0x0000002605a17812 */ /* 0x000fc600078efcff */
[----:B------:R-:W-:Y:S01]  /*36d0*/  @!P2 IMAD.MOV R191, RZ, RZ, -R191 ;  /* 0x000000ffffbfa224 */ /* 0x000fe200078e0abf */
[----:B------:R-:W-:Y:S01]  /*36e0*/  PLOP3.LUT P2, PT, PT, PT, UP1, 0x80, 0x8 ;  /* 0x000000000008781c */ /* 0x000fe20003f4f018 */
[----:B------:R-:W-:Y:S02]  /*36f0*/  IMAD.MOV.U32 R193, RZ, RZ, R164 ;  /* 0x000000ffffc17224 */ /* 0x000fe400078e00a4 */
[----:B------:R-:W-:Y:S01]  /*3700*/  @!P3 IMAD.MOV R172, RZ, RZ, -R172 ;  /* 0x000000ffffacb224 */ /* 0x000fe200078e0aac */
[----:B------:R-:W-:Y:S02]  /*3710*/  ISETP.GE.AND P3, PT, R57, RZ, PT ;  /* 0x000000ff3900720c */ /* 0x000fe40003f66270 */
[----:B------:R-:W-:Y:S01]  /*3720*/  ISETP.LT.AND P2, PT, R161, UR29, P2 ;  /* 0x0000001da1007c0c */ /* 0x000fe20009741270 */
[----:B------:R-:W-:Y:S01]  /*3730*/  @!P6 IMAD.MOV R193, RZ, RZ, -R193 ;  /* 0x000000ffffc1e224 */ /* 0x000fe200078e0ac1 */
[----:B------:R-:W-:Y:S02]  /*3740*/  SEL R172, R168, R172, !P5 ;  /* 0x000000aca8ac7207 */ /* 0x000fe40006800000 */
[----:B------:R-:W-:Y:S01]  /*3750*/  ISETP.GE.AND P6, PT, R61, RZ, PT ;  /* 0x000000ff3d00720c */ /* 0x000fe20003fc6270 */
[----:B------:R-:W-:Y:S01]  /*3760*/  IMAD.MOV.U32 R195, RZ, RZ, R167 ;  /* 0x000000ffffc37224 */ /* 0x000fe200078e00a7 */
[----:B------:R-:W-:Y:S01]  /*3770*/  PRMT R250, RZ, 0x7610, R250 ;  /* 0x00007610fffa7816 */ /* 0x000fe200000000fa */
[----:B------:R-:W-:-:S02]  /*3780*/  IMAD R167, R172, UR8, RZ ;  /* 0x00000008aca77c24 */ /* 0x000fc4000f8e02ff */
[----:B------:R-:W-:Y:S02]  /*3790*/  IMAD.MOV.U32 R197, RZ, RZ, R166 ;  /* 0x000000ffffc57224 */ /* 0x000fe400078e00a6 */
[----:B------:R-:W-:Y:S01]  /*37a0*/  @!P3 IMAD.MOV R195, RZ, RZ, -R195 ;  /* 0x000000ffffc3b224 */ /* 0x000fe200078e0ac3 */
[C---:B------:R-:W-:Y:S01]  /*37b0*/  IADD3 R166, P3, PT, R167.reuse, R198, RZ ;  /* 0x000000c6a7a67210 */ /* 0x040fe20007f7e0ff */
[----:B------:R-:W5:Y:S01]  /*37c0*/  @P2 LDG.E.U8 R250, desc[UR26][R150.64] ;  /* 0x0000001a96fa2981 */ /* 0x000f62000c1e1100 */
[----:B------:R-:W-:Y:S02]  /*37d0*/  ISETP.GE.AND P2, PT, R62, RZ, PT ;  /* 0x000000ff3e00720c */ /* 0x000fe40003f46270 */
[----:B------:R-:W-:Y:S01]  /*37e0*/  PRMT R252, RZ, 0x7610, R252 ;  /* 0x00007610fffc7816 */ /* 0x000fe200000000fc */
[----:B------:R-:W-:Y:S01]  /*37f0*/  @!P6 IMAD.MOV R197, RZ, RZ, -R197 ;  /* 0x000000ffffc5e224 */ /* 0x000fe200078e0ac5 */
[----:B------:R-:W-:Y:S02]  /*3800*/  LEA.HI.X.SX32 R167, R167, R199, 0x1, P3 ;  /* 0x000000c7a7a77211 */ /* 0x000fe400018f0eff */
[----:B------:R-:W-:-:S02]  /*3810*/  ISETP.GE.AND P3, PT, R65, RZ, PT ;  /* 0x000000ff4100720c */ /* 0x000fc40003f66270 */
[----:B------:R-:W-:Y:S01]  /*3820*/  ISETP.GE.AND P6, PT, R66, RZ, PT ;  /* 0x000000ff4200720c */ /* 0x000fe20003fc6270 */
[----:B------:R-:W5:Y:S01]  /*3830*/  @P1 LDG.E.U8 R252, desc[UR26][R146.64] ;  /* 0x0000001a92fc1981 */ /* 0x000f62000c1e1100 */
[----:B------:R-:W-:Y:S02]  /*3840*/  LOP3.LUT R164, R5, 0x36, RZ, 0xfc, !PT ;  /* 0x0000003605a47812 */ /* 0x000fe400078efcff */
[----:B------:R-:W-:Y:S01]  /*3850*/  PLOP3.LUT P1, PT, PT, PT, UP1, 0x80, 0x8 ;  /* 0x000000000008781c */ /* 0x000fe20003f2f018 */
[----:B------:R-:W-:Y:S01]  /*3860*/  @!P2 IMAD.MOV R169, RZ, RZ, -R169 ;  /* 0x000000ffffa9a224 */ /* 0x000fe200078e0aa9 */
[----:B------:R-:W-:Y:S02]  /*3870*/  SEL R173, R168, R173, !P5 ;  /* 0x000000ada8ad7207 */ /* 0x000fe40006800000 */
[----:B------:R-:W-:Y:S02]  /*3880*/  ISETP.LT.AND P1, PT, R164, UR29, P1 ;  /* 0x0000001da4007c0c */ /* 0x000fe40008f21270 */
[C---:B------:R-:W-:Y:S01]  /*3890*/  SEL R177, R168.reuse, R177, !P5 ;  /* 0x000000b1a8b17207 */ /* 0x040fe20006800000 */
[----:B------:R-:W-:Y:S01]  /*38a0*/  @!P3 IMAD.MOV R170, RZ, RZ, -R170 ;  /* 0x000000ffffaab224 */ /* 0x000fe200078e0aaa */
[C---:B------:R-:W-:Y:S01]  /*38b0*/  SEL R181, R168.reuse, R181, !P5 ;  /* 0x000000b5a8b57207 */ /* 0x040fe20006800000 */
[----:B------:R-:W-:Y:S01]  /*38c0*/  @!P6 IMAD.MOV R171, RZ, RZ, -R171 ;  /* 0x000000ffffabe224 */ /* 0x000fe200078e0aab */
[----:B------:R-:W-:-:S02]  /*38d0*/  SEL R175, R168, R175, !P5 ;  /* 0x000000afa8af7207 */ /* 0x000fc40006800000 */
[C---:B------:R-:W-:Y:S02]  /*38e0*/  SEL R185, R168.reuse, R185, !P5 ;  /* 0x000000b9a8b97207 */ /* 0x040fe40006800000 */
[C---:B------:R-:W-:Y:S02]  /*38f0*/  SEL R189, R168.reuse, R189, !P5 ;  /* 0x000000bda8bd7207 */ /* 0x040fe40006800000 */
[C---:B------:R-:W-:Y:S01]  /*3900*/  SEL R174, R168.reuse, R169, !P5 ;  /* 0x000000a9a8ae7207 */ /* 0x040fe20006800000 */
[----:B------:R-:W-:Y:S01]  /*3910*/  IMAD R169, R173, UR8, RZ ;  /* 0x00000008ada97c24 */ /* 0x000fe2000f8e02ff */
[C---:B------:R-:W-:Y:S01]  /*3920*/  SEL R193, R168.reuse, R193, !P5 ;  /* 0x000000c1a8c17207 */ /* 0x040fe20006800000 */
[----:B------:R-:W-:Y:S01]  /*3930*/  IMAD R173, R177, UR8, RZ ;  /* 0x00000008b1ad7c24 */ /* 0x000fe2000f8e02ff */
[----:B------:R-:W-:Y:S01]  /*3940*/  PRMT R248, RZ, 0x7610, R248 ;  /* 0x00007610fff87816 */ /* 0x000fe200000000f8 */
[----:B------:R-:W-:Y:S01]  /*3950*/  IMAD R177, R181, UR8, RZ ;  /* 0x00000008b5b17c24 */ /* 0x000fe2000f8e02ff */
[C---:B------:R-:W-:Y:S01]  /*3960*/  SEL R197, R168.reuse, R197, !P5 ;  /* 0x000000c5a8c57207 */ /* 0x040fe20006800000 */
[----:B------:R-:W-:Y:S01]  /*3970*/  IMAD R181, R185, UR8, RZ ;  /* 0x00000008b9b57c24 */ /* 0x000fe2000f8e02ff */
[----:B------:R-:W-:-:S02]  /*3980*/  SEL R170, R168, R170, !P5 ;  /* 0x000000aaa8aa7207 */ /* 0x000fc40006800000 */
[C---:B------:R-:W-:Y:S01]  /*3990*/  SEL R211, R168.reuse, R171, !P5 ;  /* 0x000000aba8d37207 */ /* 0x040fe20006800000 */
[----:B------:R-:W-:Y:S01]  /*39a0*/  IMAD R171, R175, UR8, RZ ;  /* 0x00000008afab7c24 */ /* 0x000fe2000f8e02ff */
[C---:B------:R-:W-:Y:S01]  /*39b0*/  SEL R179, R168.reuse, R179, !P5 ;  /* 0x000000b3a8b37207 */ /* 0x040fe20006800000 */
[----:B------:R-:W-:Y:S01]  /*39c0*/  IMAD R185, R189, UR8, RZ ;  /* 0x00000008bdb97c24 */ /* 0x000fe2000f8e02ff */
[C---:B------:R-:W-:Y:S01]  /*39d0*/  SEL R183, R168.reuse, R183, !P5 ;  /* 0x000000b7a8b77207 */ /* 0x040fe20006800000 */
[----:B------:R-:W-:Y:S01]  /*39e0*/  IMAD R189, R193, UR8, RZ ;  /* 0x00000008c1bd7c24 */ /* 0x000fe2000f8e02ff */
[C---:B------:R-:W-:Y:S01]  /*39f0*/  SEL R187, R168.reuse, R187, !P5 ;  /* 0x000000bba8bb7207 */ /* 0x040fe20006800000 */
[----:B------:R-:W-:Y:S01]  /*3a00*/  IMAD R193, R197, UR8, RZ ;  /* 0x00000008c5c17c24 */ /* 0x000fe2000f8e02ff */
[C---:B------:R-:W-:Y:S01]  /*3a10*/  SEL R191, R168.reuse, R191, !P5 ;  /* 0x000000bfa8bf7207 */ /* 0x040fe20006800000 */
[----:B------:R-:W5:Y:S01]  /*3a20*/  @P1 LDG.E.U8 R248, desc[UR26][R152.64] ;  /* 0x0000001a98f81981 */ /* 0x000f62000c1e1100 */
[----:B------:R-:W-:Y:S01]  /*3a30*/  SEL R172, R168, R195, !P5 ;  /* 0x000000c3a8ac7207 */ /* 0x000fe20006800000 */
[----:B------:R-:W-:Y:S01]  /*3a40*/  IMAD R197, R170, UR8, RZ ;  /* 0x00000008aac57c24 */ /* 0x000fe2000f8e02ff */
[-C--:B------:R-:W-:Y:S01]  /*3a50*/  IADD3 R168, P1, PT, R169, R198.reuse, RZ ;  /* 0x000000c6a9a87210 */ /* 0x080fe20007f3e0ff */
[----:B------:R-:W-:Y:S01]  /*3a60*/  IMAD R175, R179, UR8, RZ ;  /* 0x00000008b3af7c24 */ /* 0x000fe2000f8e02ff */
[----:B------:R-:W-:Y:S01]  /*3a70*/  IADD3 R170, P2, PT, R171, R198, RZ ;  /* 0x000000c6abaa7210 */ /* 0x000fe20007f5e0ff */
[----:B------:R-:W-:-:S02]  /*3a80*/  IMAD R179, R183, UR8, RZ ;  /* 0x00000008b7b37c24 */ /* 0x000fc4000f8e02ff */
[----:B------:R-:W-:Y:S01]  /*3a90*/  IMAD R183, R187, UR8, RZ ;  /* 0x00000008bbb77c24 */ /* 0x000fe2000f8e02ff */
[-C--:B------:R-:W-:Y:S01]  /*3aa0*/  LEA.HI.X.SX32 R169, R169, R199.reuse, 0x1, P1 ;  /* 0x000000c7a9a97211 */ /* 0x080fe200008f0eff */
[----:B------:R-:W-:Y:S01]  /*3ab0*/  IMAD R187, R191, UR8, RZ ;  /* 0x00000008bfbb7c24 */ /* 0x000fe2000f8e02ff */
[----:B------:R-:W-:Y:S01]  /*3ac0*/  LEA.HI.X.SX32 R171, R171, R199, 0x1, P2 ;  /* 0x000000c7abab7211 */ /* 0x000fe200010f0eff */
[----:B------:R-:W-:Y:S01]  /*3ad0*/  IMAD R195, R174, UR8, RZ ;  /* 0x00000008aec37c24 */ /* 0x000fe2000f8e02ff */
[-C--:B------:R-:W-:Y:S01]  /*3ae0*/  IADD3 R174, P2, PT, R175, R198.reuse, RZ ;  /* 0x000000c6afae7210 */ /* 0x080fe20007f5e0ff */
[----:B------:R-:W-:Y:S01]  /*3af0*/  IMAD R191, R172, UR8, RZ ;  /* 0x00000008acbf7c24 */ /* 0x000fe2000f8e02ff */
[-C--:B------:R-:W-:Y:S02]  /*3b00*/  IADD3 R172, P1, PT, R173, R198.reuse, RZ ;  /* 0x000000c6adac7210 */ /* 0x080fe40007f3e0ff */
[----:B------:R-:W-:Y:S01]  /*3b10*/  IADD3 R176, P3, PT, R177, R198, RZ ;  /* 0x000000c6b1b07210 */ /* 0x000fe20007f7e0ff */
[----:B0-----:R-:W-:-:S04]  /*3b20*/  @!UP2 UIADD3 UR4, UPT, UPT, -UR6, 0x100000, URZ ;  /* 0x001000000604a890 */ /* 0x001fc8000fffe1ff */
[----:B------:R-:W-:Y:S02]  /*3b30*/  @!UP2 USHF.L.U32 UR5, UR4, 0xb, URZ ;  /* 0x0000000b0405a899 */ /* 0x000fe400080006ff */
[----:B------:R-:W-:Y:S01]  /*3b40*/  @!UP2 USHF.L.U32 UR4, UR4, 0x1, URZ ;  /* 0x000000010404a899 */ /* 0x000fe200080006ff */
[-C--:B------:R-:W-:Y:S02]  /*3b50*/  LEA.HI.X.SX32 R173, R173, R199.reuse, 0x1, P1 ;  /* 0x000000c7adad7211 */ /* 0x080fe400008f0eff */
[-C--:B------:R-:W-:Y:S02]  /*3b60*/  LEA.HI.X.SX32 R175, R175, R199.reuse, 0x1, P2 ;  /* 0x000000c7afaf7211 */ /* 0x080fe400010f0eff */
[----:B------:R-:W-:Y:S02]  /*3b70*/  LEA.HI.X.SX32 R177, R177, R199, 0x1, P3 ;  /* 0x000000c7b1b17211 */ /* 0x000fe400018f0eff */
[-C--:B------:R-:W-:Y:S02]  /*3b80*/  IADD3 R178, P1, PT, R179, R198.reuse, RZ ;  /* 0x000000c6b3b27210 */ /* 0x080fe40007f3e0ff */
[----:B------:R-:W-:-:S02]  /*3b90*/  IADD3 R180, P2, PT, R181, R198, RZ ;  /* 0x000000c6b5b47210 */ /* 0x000fc40007f5e0ff */
[-C--:B------:R-:W-:Y:S01]  /*3ba0*/  IADD3 R182, P3, PT, R183, R198.reuse, RZ ;  /* 0x000000c6b7b67210 */ /* 0x080fe20007f7e0ff */
[----:B------:R-:W-:Y:S01]  /*3bb0*/  VOTEU.ALL UP1, P4 ;  /* 0x0000000000ff7886 */ /* 0x000fe20002020000 */
[-C--:B------:R-:W-:Y:S02]  /*3bc0*/  LEA.HI.X.SX32 R179, R179, R199.reuse, 0x1, P1 ;  /* 0x000000c7b3b37211 */ /* 0x080fe400008f0eff */
[-C--:B------:R-:W-:Y:S02]  /*3bd0*/  LEA.HI.X.SX32 R181, R181, R199.reuse, 0x1, P2 ;  /* 0x000000c7b5b57211 */ /* 0x080fe400010f0eff */
[----:B------:R-:W-:Y:S01]  /*3be0*/  LEA.HI.X.SX32 R183, R183, R199, 0x1, P3 ;  /* 0x000000c7b7b77211 */ /* 0x000fe200018f0eff */
[----:B------:R-:W-:Y:S01]  /*3bf0*/  IMAD R211, R211, UR8, RZ ;  /* 0x00000008d3d37c24 */ /* 0x000fe2000f8e02ff */
[-C--:B------:R-:W-:Y:S01]  /*3c00*/  IADD3 R184, P1, PT, R185, R198.reuse, RZ ;  /* 0x000000c6b9b87210 */ /* 0x080fe20007f3e0ff */
[----:B------:R0:W1:Y:S01]  /*3c10*/  @!UP1 SYNCS.EXCH.64 URZ, [UR13+0x4008], UR4 ;  /* 0x004008040dff95b2 */ /* 0x0000620008000100 */
[----:B------:R-:W-:-:S02]  /*3c20*/  IADD3 R186, P2, PT, R187, R198, RZ ;  /* 0x000000c6bbba7210 */ /* 0x000fc40007f5e0ff */
[-C--:B------:R-:W-:Y:S01]  /*3c30*/  IADD3 R188, P3, PT, R189, R198.reuse, RZ ;  /* 0x000000c6bdbc7210 */ /* 0x080fe20007f7e0ff */
[----:B--2---:R2:W-:Y:S01]  /*3c40*/  STS.U8 [R67+UR13+0x800], R165 ;  /* 0x000800a543007988 */ /* 0x0045e2000800000d */
[-C--:B------:R-:W-:Y:S02]  /*3c50*/  LEA.HI.X.SX32 R185, R185, R199.reuse, 0x1, P1 ;  /* 0x000000c7b9b97211 */ /* 0x080fe400008f0eff */
[-C--:B------:R-:W-:Y:S02]  /*3c60*/  LEA.HI.X.SX32 R187, R187, R199.reuse, 0x1, P2 ;  /* 0x000000c7bbbb7211 */ /* 0x080fe400010f0eff */
[----:B------:R-:W-:Y:S02]  /*3c70*/  LEA.HI.X.SX32 R189, R189, R199, 0x1, P3 ;  /* 0x000000c7bdbd7211 */ /* 0x000fe400018f0eff */
[-C--:B------:R-:W-:Y:S02]  /*3c80*/  IADD3 R190, P1, PT, R191, R198.reuse, RZ ;  /* 0x000000c6bfbe7210 */ /* 0x080fe40007f3e0ff */
[----:B------:R-:W-:-:S02]  /*3c90*/  IADD3 R192, P2, PT, R193, R198, RZ ;  /* 0x000000c6c1c07210 */ /* 0x000fc40007f5e0ff */
[-C--:B------:R-:W-:Y:S02]  /*3ca0*/  IADD3 R194, P3, PT, R195, R198.reuse, RZ ;  /* 0x000000c6c3c27210 */ /* 0x080fe40007f7e0ff */
[-C--:B------:R-:W-:Y:S02]  /*3cb0*/  IADD3 R196, P5, PT, R197, R198.reuse, RZ ;  /* 0x000000c6c5c47210 */ /* 0x080fe40007fbe0ff */
[----:B------:R-:W-:Y:S02]  /*3cc0*/  IADD3 R198, P6, PT, R211, R198, RZ ;  /* 0x000000c6d3c67210 */ /* 0x000fe40007fde0ff */
[----:B--2---:R-:W-:Y:S01]  /*3cd0*/  LOP3.LUT R165, R67, 0x10, RZ, 0x3c, !PT ;  /* 0x0000001043a57812 */ /* 0x004fe200078e3cff */
[----:B----4-:R2:W-:Y:S01]  /*3ce0*/  STS.U8 [R67+UR13], R209 ;  /* 0x000000d143007988 */ /* 0x0105e2000800000d */
[----:B------:R-:W-:Y:S02]  /*3cf0*/  PRMT R244, RZ, 0x7610, R244 ;  /* 0x00007610fff47816 */ /* 0x000fe400000000f4 */
[----:B------:R-:W-:Y:S01]  /*3d00*/  PRMT R242, RZ, 0x7610, R242 ;  /* 0x00007610fff27816 */ /* 0x000fe200000000f2 */
[----:B---3--:R3:W-:Y:S01]  /*3d10*/  STS.U8 [R67+UR13+0x200], R207 ;  /* 0x000200cf43007988 */ /* 0x0087e2000800000d */
[----:B------:R-:W-:-:S02]  /*3d20*/  PRMT R240, RZ, 0x7610, R240 ;  /* 0x00007610fff07816 */ /* 0x000fc400000000f0 */
[----:B------:R-:W-:Y:S01]  /*3d30*/  PRMT R238, RZ, 0x7610, R238 ;  /* 0x00007610ffee7816 */ /* 0x000fe200000000ee */
[----:B------:R4:W-:Y:S01]  /*3d40*/  STS.U8 [R67+UR13+0x400], R205 ;  /* 0x000400cd43007988 */ /* 0x0009e2000800000d */
[----:B------:R-:W-:Y:S02]  /*3d50*/  PRMT R236, RZ, 0x7610, R236 ;  /* 0x00007610ffec7816 */ /* 0x000fe400000000ec */
[----:B------:R-:W-:Y:S01]  /*3d60*/  PRMT R234, RZ, 0x7610, R234 ;  /* 0x00007610ffea7816 */ /* 0x000fe200000000ea */
[----:B-----5:R5:W-:Y:S01]  /*3d70*/  STS.U8 [R67+UR13+0x600], R203 ;  /* 0x000600cb43007988 */ /* 0x020be2000800000d */
[----:B------:R-:W-:Y:S02]  /*3d80*/  PRMT R232, RZ, 0x7610, R232 ;  /* 0x00007610ffe87816 */ /* 0x000fe400000000e8 */
[-C--:B------:R-:W-:Y:S01]  /*3d90*/  LEA.HI.X.SX32 R191, R191, R199.reuse, 0x1, P1 ;  /* 0x000000c7bfbf7211 */ /* 0x080fe200008f0eff */
[----:B------:R0:W-:Y:S01]  /*3da0*/  STS.U8 [R67+UR13+0xa00], R214 ;  /* 0x000a00d643007988 */ /* 0x0001e2000800000d */
[----:B------:R-:W-:-:S02]  /*3db0*/  LEA.HI.X.SX32 R193, R193, R199, 0x1, P2 ;  /* 0x000000c7c1c17211 */ /* 0x000fc400010f0eff */
[-C--:B------:R-:W-:Y:S01]  /*3dc0*/  LEA.HI.X.SX32 R195, R195, R199.reuse, 0x1, P3 ;  /* 0x000000c7c3c37211 */ /* 0x080fe200018f0eff */
[----:B------:R0:W-:Y:S01]  /*3dd0*/  STS.U8 [R67+UR13+0xc00], R212 ;  /* 0x000c00d443007988 */ /* 0x0001e2000800000d */
[----:B------:R-:W-:Y:S02]  /*3de0*/  LEA.HI.X.SX32 R197, R197, R199, 0x1, P5 ;  /* 0x000000c7c5c57211 */ /* 0x000fe400028f0eff */
[----:B------:R-:W-:Y:S01]  /*3df0*/  PRMT R230, RZ, 0x7610, R230 ;  /* 0x00007610ffe67816 */ /* 0x000fe200000000e6 */
[----:B------:R0:W-:Y:S01]  /*3e00*/  STS.U8 [R67+UR13+0xe00], R210 ;  /* 0x000e00d243007988 */ /* 0x0001e2000800000d */
[----:B------:R-:W-:Y:S02]  /*3e10*/  PRMT R228, RZ, 0x7610, R228 ;  /* 0x00007610ffe47816 */ /* 0x000fe400000000e4 */
[----:B------:R-:W-:Y:S01]  /*3e20*/  PRMT R226, RZ, 0x7610, R226 ;  /* 0x00007610ffe27816 */ /* 0x000fe200000000e2 */
[----:B------:R0:W-:Y:S01]  /*3e30*/  STS.U8 [R165+UR13+0x80], R208 ;  /* 0x000080d0a5007988 */ /* 0x0001e2000800000d */
[----:B------:R-:W-:-:S02]  /*3e40*/  PRMT R224, RZ, 0x7610, R224 ;  /* 0x00007610ffe07816 */ /* 0x000fc400000000e0 */
[----:B------:R-:W-:Y:S01]  /*3e50*/  PRMT R222, RZ, 0x7610, R222 ;  /* 0x00007610ffde7816 */ /* 0x000fe200000000de */
[----:B------:R0:W-:Y:S01]  /*3e60*/  STS.U8 [R165+UR13+0x280], R206 ;  /* 0x000280cea5007988 */ /* 0x0001e2000800000d */
[----:B------:R-:W-:Y:S02]  /*3e70*/  PRMT R220, RZ, 0x7610, R220 ;  /* 0x00007610ffdc7816 */ /* 0x000fe400000000dc */
[----:B------:R-:W-:Y:S01]  /*3e80*/  PRMT R218, RZ, 0x7610, R218 ;  /* 0x00007610ffda7816 */ /* 0x000fe200000000da */
[----:B------:R0:W-:Y:S01]  /*3e90*/  STS.U8 [R165+UR13+0x480], R204 ;  /* 0x000480cca5007988 */ /* 0x0001e2000800000d */
[----:B------:R-:W-:Y:S02]  /*3ea0*/  PRMT R216, RZ, 0x7610, R216 ;  /* 0x00007610ffd87816 */ /* 0x000fe400000000d8 */
[----:B------:R-:W-:Y:S01]  /*3eb0*/  LEA.HI.X.SX32 R199, R211, R199, 0x1, P6 ;  /* 0x000000c7d3c77211 */ /* 0x000fe200030f0eff */
[----:B------:R0:W-:Y:S01]  /*3ec0*/  STS.U8 [R165+UR13+0x680], R241 ;  /* 0x000680f1a5007988 */ /* 0x0001e2000800000d */
[----:B------:R-:W-:-:S02]  /*3ed0*/  PRMT R217, RZ, 0x7610, R217 ;  /* 0x00007610ffd97816 */ /* 0x000fc400000000d9 */
[----:B------:R-:W-:Y:S01]  /*3ee0*/  PRMT R215, RZ, 0x7610, R215 ;  /* 0x00007610ffd77816 */ /* 0x000fe200000000d7 */
[----:B------:R0:W-:Y:S01]  /*3ef0*/  STS.U8 [R165+UR13+0xa80], R247 ;  /* 0x000a80f7a5007988 */ /* 0x0001e2000800000d */
[----:B------:R-:W-:Y:S02]  /*3f00*/  PRMT R213, RZ, 0x7610, R213 ;  /* 0x00007610ffd57816 */ /* 0x000fe400000000d5 */
[----:B------:R-:W-:Y:S01]  /*3f10*/  PRMT R211, RZ, 0x7610, R211 ;  /* 0x00007610ffd37816 */ /* 0x000fe200000000d3 */
[----:B------:R-:W5:Y:S01]  /*3f20*/  @P0 LDG.E.U8 R244, desc[UR26][R68.64] ;  /* 0x0000001a44f40981 */ /* 0x000f62000c1e1100 */
[----:B--2---:R-:W-:Y:S02]  /*3f30*/  PRMT R209, RZ, 0x7610, R209 ;  /* 0x00007610ffd17816 */ /* 0x004fe400000000d1 */
[----:B---3--:R-:W-:Y:S01]  /*3f40*/  PRMT R207, RZ, 0x7610, R207 ;  /* 0x00007610ffcf7816 */ /* 0x008fe200000000cf */
[----:B------:R-:W2:Y:S01]  /*3f50*/  @P0 LDG.E.U8 R242, desc[UR26][R76.64] ;  /* 0x0000001a4cf20981 */ /* 0x000ea2000c1e1100 */
[----:B----4-:R-:W-:-:S02]  /*3f60*/  PRMT R205, RZ, 0x7610, R205 ;  /* 0x00007610ffcd7816 */ /* 0x010fc400000000cd */
[----:B-----5:R-:W-:Y:S01]  /*3f70*/  PRMT R203, RZ, 0x7610, R203 ;  /* 0x00007610ffcb7816 */ /* 0x020fe200000000cb */
[----:B------:R-:W3:Y:S01]  /*3f80*/  @P0 LDG.E.U8 R240, desc[UR26][R84.64] ;  /* 0x0000001a54f00981 */ /* 0x000ee2000c1e1100 */
[----:B0-----:R-:W-:Y:S02]  /*3f90*/  PRMT R214, RZ, 0x7610, R214 ;  /* 0x00007610ffd67816 */ /* 0x001fe400000000d6 */
[----:B------:R-:W-:Y:S01]  /*3fa0*/  PRMT R212, RZ, 0x7610, R212 ;  /* 0x00007610ffd47816 */ /* 0x000fe200000000d4 */
[----:B------:R-:W4:Y:S01]  /*3fb0*/  @P0 LDG.E.U8 R238, desc[UR26][R92.64] ;  /* 0x0000001a5cee0981 */ /* 0x000f22000c1e1100 */
[----:B------:R-:W-:Y:S02]  /*3fc0*/  PRMT R210, RZ, 0x7610, R210 ;  /* 0x00007610ffd27816 */ /* 0x000fe400000000d2 */
[----:B------:R-:W-:Y:S01]  /*3fd0*/  PRMT R208, RZ, 0x7610, R208 ;  /* 0x00007610ffd07816 */ /* 0x000fe200000000d0 */
[----:B------:R-:W5:Y:S01]  /*3fe0*/  @P0 LDG.E.U8 R236, desc[UR26][R100.64] ;  /* 0x0000001a64ec0981 */ /* 0x000f62000c1e1100 */
[----:B------:R-:W-:-:S02]  /*3ff0*/  PRMT R206, RZ, 0x7610, R206 ;  /* 0x00007610ffce7816 */ /* 0x000fc400000000ce */
[----:B------:R-:W-:Y:S01]  /*4000*/  PRMT R204, RZ, 0x7610, R204 ;  /* 0x00007610ffcc7816 */ /* 0x000fe200000000cc */
[----:B------:R-:W5:Y:S01]  /*4010*/  @P0 LDG.E.U8 R234, desc[UR26][R106.64] ;  /* 0x0000001a6aea0981 */ /* 0x000f62000c1e1100 */
[----:B------:R-:W-:Y:S02]  /*4020*/  PRMT R241, RZ, 0x7610, R241 ;  /* 0x00007610fff17816 */ /* 0x000fe400000000f1 */
[----:B------:R-:W-:Y:S01]  /*4030*/  PRMT R247, RZ, 0x7610, R247 ;  /* 0x00007610fff77816 */ /* 0x000fe200000000f7 */
[----:B------:R-:W5:Y:S04]  /*4040*/  @P0 LDG.E.U8 R232, desc[UR26][R118.64] ;  /* 0x0000001a76e80981 */ /* 0x000f68000c1e1100 */
        /* <DEDUP_REMOVED lines=24> */
[----:B------:R0:W-:Y:S04]  /*41d0*/  STS.U8 [R165+UR13+0x880], R200 ;  /* 0x000880c8a5007988 */ /* 0x0001e8000800000d */
[----:B------:R-:W-:Y:S01]  /*41e0*/  STS.U8 [R165+UR13+0xc80], R245 ;  /* 0x000c80f5a5007988 */ /* 0x000fe2000800000d */
[----:B0-----:R-:W-:-:S03]  /*41f0*/  LOP3.LUT R200, R67, 0x20, RZ, 0x3c, !PT ;  /* 0x0000002043c87812 */ /* 0x001fc600078e3cff */
[----:B------:R-:W-:Y:S04]  /*4200*/  STS.U8 [R165+UR13+0xe80], R243 ;  /* 0x000e80f3a5007988 */ /* 0x000fe8000800000d */
[----:B------:R0:W-:Y:S04]  /*4210*/  STS.U8 [R200+UR13+0x100], R201 ;  /* 0x000100c9c8007988 */ /* 0x0001e8000800000d */
[----:B------:R1:W-:Y:S01]  /*4220*/  STS.U8 [R200+UR13+0x300], R227 ;  /* 0x000300e3c8007988 */ /* 0x0003e2000800000d */
[----:B0-----:R-:W-:-:S03]  /*4230*/  LOP3.LUT R201, R67, 0x30, RZ, 0x3c, !PT ;  /* 0x0000003043c97812 */ /* 0x001fc600078e3cff */
[----:B------:R0:W-:Y:S04]  /*4240*/  STS.U8 [R200+UR13+0x500], R229 ;  /* 0x000500e5c8007988 */ /* 0x0001e8000800000d */
        /* <DEDUP_REMOVED lines=13> */
[----:B------:R0:W-:Y:S01]  /*4320*/  STS.U8 [R67+UR13+0x1000], R246 ;  /* 0x001000f643007988 */ /* 0x0001e2000800000d */
[----:B------:R-:W-:-:S04]  /*4330*/  UISETP.NE.U32.AND UP1, UPT, UR7, URZ, UPT ;  /* 0x000000ff0700728c */ /* 0x000fc8000bf25070 */
[----:B------:R-:W-:Y:S02]  /*4340*/  UISETP.LT.OR UP2, UPT, UR31, 0x40, UP1 ;  /* 0x000000401f00788c */ /* 0x000fe40008f41670 */
[----:B------:R-:W-:Y:S01]  /*4350*/  UISETP.GE.AND UP3, UPT, UR31, 0x80, UPT ;  /* 0x000000801f00788c */ /* 0x000fe2000bf66270 */
[----:B------:R0:W-:Y:S04]  /*4360*/  STS.U8 [R67+UR13+0x1200], R244 ;  /* 0x001200f443007988 */ /* 0x0001e8000800000d */
[----:B--2---:R0:W-:Y:S04]  /*4370*/  STS.U8 [R67+UR13+0x1400], R242 ;  /* 0x001400f243007988 */ /* 0x0041e8000800000d */
[----:B---3--:R0:W-:Y:S04]  /*4380*/  STS.U8 [R67+UR13+0x1600], R240 ;  /* 0x001600f043007988 */ /* 0x0081e8000800000d */
[----:B----4-:R0:W-:Y:S04]  /*4390*/  STS.U8 [R67+UR13+0x1800], R238 ;  /* 0x001800ee43007988 */ /* 0x0101e8000800000d */
[----:B-----5:R0:W-:Y:S04]  /*43a0*/  STS.U8 [R67+UR13+0x1a00], R236 ;  /* 0x001a00ec43007988 */ /* 0x0201e8000800000d */
        /* <DEDUP_REMOVED lines=26> */
[----:B-1----:R1:W-:Y:S06]  /*4550*/  MEMBAR.ALL.CTA ;  /* 0x0000000000007992 */ /* 0x0023ec0000008000 */
[----:B-1----:R-:W1:Y:S02]  /*4560*/  FENCE.VIEW.ASYNC.S ;  /* 0x00000000000073c6 */ /* 0x002e640000000000 */
[----:B-1----:R-:W-:Y:S06]  /*4570*/  BAR.SYNC.DEFER_BLOCKING 0x0 ;  /* 0x0000000000007b1d */ /* 0x002fec0000010000 */
[----:B------:R-:W-:Y:S05]  /*4580*/  BRA.U UP2, `(.L_x_6) ;  /* 0x0000000102687547 */ /* 0x000fea000b800000 */
[----:B------:R-:W-:Y:S02]  /*4590*/  UIADD3 UR4, UPT, UPT, UR13, 0x1000, URZ ;  /* 0x000010000d047890 */ /* 0x000fe4000fffe0ff */
[----:B------:R-:W-:Y:S02]  /*45a0*/  USHF.R.U32.HI UR6, URZ, 0x4, UR13 ;  /* 0x00000004ff067899 */ /* 0x000fe4000801160d */
[----:B------:R-:W-:Y:S02]  /*45b0*/  USHF.R.U32.HI UR4, URZ, 0x4, UR4 ;  /* 0x00000004ff047899 */ /* 0x000fe40008011604 */
[----:B------:R-:W-:Y:S02]  /*45c0*/  USGXT.U32 UR6, UR6, 0xe ;  /* 0x0000000e0606789a */ /* 0x000fe40008000000 */
[----:B------:R-:W-:Y:S01]  /*45d0*/  USGXT.U32 UR8, UR4, 0xe ;  /* 0x0000000e0408789a */ /* 0x000fe20008000000 */
[----:B------:R-:W-:Y:S01]  /*45e0*/  UMOV UR10, 0xffffff80 ;  /* 0xffffff80000a7882 */ /* 0x000fe20000000000 */
[----:B------:R-:W-:Y:S01]  /*45f0*/  UMOV UR11, 0x7fffbfdf ;  /* 0x7fffbfdf000b7882 */ /* 0x000fe20000000000 */
[----:B------:R-:W-:Y:S01]  /*4600*/  UMOV UR16, 0xfffffffe ;  /* 0xfffffffe00107882 */ /* 0x000fe20000000000 */
[----:B------:R-:W-:Y:S01]  /*4610*/  UMOV UR17, 0x7fffbfdf ;  /* 0x7fffbfdf00117882 */ /* 0x000fe20000000000 */
[----:B------:R-:W-:Y:S01]  /*4620*/  UMOV UR7, URZ ;  /* 0x000000ff00077c82 */ /* 0x000fe20008000000 */
[----:B------:R-:W-:Y:S01]  /*4630*/  UMOV UR9, URZ ;  /* 0x000000ff00097c82 */ /* 0x000fe20008000000 */
[----:B------:R-:W-:-:S02]  /*4640*/  UIADD3.64 UR10, UPT, UPT, UR6, -UR10, URZ ;  /* 0x8000000a060a7297 */ /* 0x000fc4000fffe0ff */
[----:B------:R-:W-:Y:S01]  /*4650*/  UIADD3.64 UR16, UPT, UPT, UR8, -UR16, URZ ;  /* 0x8000001008107297 */ /* 0x000fe2000fffe0ff */
[----:B------:R-:W-:Y:S01]  /*4660*/  UMOV UR18, 0x0 ;  /* 0x0000000000127882 */ /* 0x000fe20000000000 */
[----:B------:R-:W-:Y:S01]  /*4670*/  UMOV UR19, 0x4108010 ;  /* 0x0410801000137882 */ /* 0x000fe20000000000 */
[----:B------:R-:W-:Y:S01]  /*4680*/  UMOV UR4, UR15 ;  /* 0x0000000f00047c82 */ /* 0x000fe20008000000 */
[----:B------:R-:W-:Y:S01]  /*4690*/  UMOV UR5, URZ ;  /* 0x000000ff00057c82 */ /* 0x000fe20008000000 */
[----:B------:R-:W-:Y:S01]  /*46a0*/  UMOV UR7, 0x80004020 ;  /* 0x8000402000077882 */ /* 0x000fe20000000000 */
[----:B------:R-:W-:Y:S01]  /*46b0*/  UMOV UR9, 0x80004020 ;  /* 0x8000402000097882 */ /* 0x000fe20000000000 */
[----:B------:R-:W-:Y:S01]  /*46c0*/  UMOV UR20, 0x0 ;  /* 0x0000000000147882 */ /* 0x000fe20000000000 */
[----:B------:R-:W-:Y:S01]  /*46d0*/  UMOV UR21, 0x4108010 ;  /* 0x0410801000157882 */ /* 0x000fe20000000000 */
[----:B------:R-:W-:Y:S01]  /*46e0*/  UMOV UR4, UR4 ;  /* 0x0000000400047c82 */ /* 0x000fe20008000000 */
[----:B------:R1:W-:Y:S01]  /*46f0*/  UTCQMMA gdesc[UR6], gdesc[UR8], tmem[UR12], tmem[UR18], idesc[UR19], !UPT ;  /* 0x00ff1208060075ea */ /* 0x0003e2000f80030c */
[----:B------:R1:W-:Y:S01]  /*4700*/  UTCQMMA gdesc[UR10], gdesc[UR16], tmem[UR12], tmem[UR20], idesc[UR21], UPT ;  /* 0x00ff14100a0075ea */ /* 0x0003e2000b80030c */
[----:B------:R1:W-:Y:S01]  /*4710*/  UTCBAR [UR4], URZ ;  /* 0x000000ff040073e9 */ /* 0x0003e200080000ff */
[----:B------:R-:W-:Y:S01]  /*4720*/  NOP ;  /* 0x0000000000007918 */ /* 0x000fe20000000000 */
.L_x_6:
[----:B-1----:R-:W-:Y:S01]  /*4730*/  UMOV UR4, URZ ;  /* 0x000000ff00047c82 */ /* 0x002fe20008000000 */
[----:B------:R-:W-:Y:S05]  /*4740*/  BRA.U !UP3, `(.L_x_7) ;  /* 0x000000190bd47547 */ /* 0x000fea000b800000 */
[----:B------:R-:W-:Y:S01]  /*4750*/  USHF.R.S32.HI UR4, URZ, 0x1f, UR31 ;  /* 0x0000001fff047899 */ /* 0x000fe2000801141f */
[----:B0-----:R-:W-:Y:S01]  /*4760*/  IMAD.SHL.U32 R203, R126, 0x40, RZ ;  /* 0x000000407ecb7824 */ /* 0x001fe200078e00ff */
[----:B------:R-:W-:Y:S01]  /*4770*/  UIADD3 UR5, UPT, UPT, UR13, 0x2000, URZ ;  /* 0x000020000d057890 */ /* 0x000fe2000fffe0ff */
[----:B------:R-:W-:Y:S01]  /*4780*/  IMAD.SHL.U32 R205, R127, 0x40, RZ ;  /* 0x000000407fcd7824 */ /* 0x000fe200078e00ff */
[----:B------:R-:W-:Y:S01]  /*4790*/  ULEA.HI UR4, UR4, UR31, URZ, 0x6 ;  /* 0x0000001f04047291 */ /* 0x000fe2000f8f30ff */
[----:B------:R-:W-:Y:S01]  /*47a0*/  IMAD.MOV.U32 R126, RZ, RZ, RZ ;  /* 0x000000ffff7e7224 */ /* 0x000fe200078e00ff */
[----:B------:R-:W-:Y:S01]  /*47b0*/  UIADD3 UR6, UPT, UPT, UR13, 0x3000, URZ ;  /* 0x000030000d067890 */ /* 0x000fe2000fffe0ff */
[----:B------:R-:W-:Y:S01]  /*47c0*/  SHF.R.S32.HI R202, RZ, 0x1f, R203 ;  /* 0x0000001fffca7819 */ /* 0x000fe200000114cb */
[----:B------:R-:W-:Y:S01]  /*47d0*/  USHF.R.S32.HI UR4, URZ, 0x6, UR4 ;  /* 0x00000006ff047899 */ /* 0x000fe20008011404 */
[----:B------:R-:W-:Y:S01]  /*47e0*/  SHF.R.S32.HI R204, RZ, 0x1f, R205 ;  /* 0x0000001fffcc7819 */ /* 0x000fe200000114cd */
[----:B------:R-:W-:-:S02]  /*47f0*/  USHF.R.U32.HI UR5, URZ, 0x4, UR5 ;  /* 0x00000004ff057899 */ /* 0x000fc40008011605 */
[----:B------:R-:W-:Y:S02]  /*4800*/  USHF.R.U32.HI UR8, URZ, 0x4, UR6 ;  /* 0x00000004ff087899 */ /* 0x000fe40008011606 */
[----:B------:R-:W-:Y:S02]  /*4810*/  UISETP.LT.AND UP2, UPT, UR4, 0x2, UPT ;  /* 0x000000020400788c */ /* 0x000fe4000bf41270 */
[----:B------:R-:W-:Y:S02]  /*4820*/  USGXT.U32 UR6, UR5, 0xe ;  /* 0x0000000e0506789a */ /* 0x000fe40008000000 */
[----:B------:R-:W-:Y:S02]  /*4830*/  USGXT.U32 UR8, UR8, 0xe ;  /* 0x0000000e0808789a */ /* 0x000fe40008000000 */
[----:B------:R-:W-:Y:S01]  /*4840*/  USEL UR4, UR4, 0x2, !UP2 ;  /* 0x0000000204047887 */ /* 0x000fe2000d000000 */
[----:B------:R-:W-:Y:S01]  /*4850*/  UMOV UR16, 0xffffff80 ;  /* 0xffffff8000107882 */ /* 0x000fe20000000000 */
[----:B------:R-:W-:Y:S01]  /*4860*/  UMOV UR17, 0x7fffbfdf ;  /* 0x7fffbfdf00117882 */ /* 0x000fe20000000000 */
[----:B------:R-:W-:Y:S01]  /*4870*/  UMOV UR18, 0xfffffffe ;  /* 0xfffffffe00127882 */ /* 0x000fe20000000000 */
[----:B------:R-:W-:Y:S01]  /*4880*/  UMOV UR19, 0x7fffbfdf ;  /* 0x7fffbfdf00137882 */ /* 0x000fe20000000000 */
[----:B------:R-:W-:Y:S01]  /*4890*/  UMOV UR7, URZ ;  /* 0x000000ff00077c82 */ /* 0x000fe20008000000 */
[----:B------:R-:W-:Y:S01]  /*48a0*/  UMOV UR9, URZ ;  /* 0x000000ff00097c82 */ /* 0x000fe20008000000 */
[----:B------:R-:W-:-:S02]  /*48b0*/  UIADD3 UR29, UPT, UPT, UR29, -0x40, URZ ;  /* 0xffffffc01d1d7890 */ /* 0x000fc4000fffe0ff */
[----:B------:R-:W-:Y:S02]  /*48c0*/  UIADD3.64 UR16, UPT, UPT, UR6, -UR16, URZ ;  /* 0x8000001006107297 */ /* 0x000fe4000fffe0ff */
[----:B------:R-:W-:Y:S02]  /*48d0*/  UIADD3.64 UR18, UPT, UPT, UR8, -UR18, URZ ;  /* 0x8000001208127297 */ /* 0x000fe4000fffe0ff */
[----:B------:R-:W-:Y:S01]  /*48e0*/  UIADD3 UR28, UPT, UPT, UR4, -0x1, URZ ;  /* 0xffffffff041c7890 */ /* 0x000fe2000fffe0ff */
[----:B------:R-:W-:Y:S01]  /*48f0*/  UMOV UR30, 0x1 ;  /* 0x00000001001e7882 */ /* 0x000fe20000000000 */
[----:B------:R-:W-:-:S10]  /*4900*/  UMOV UR5, URZ ;  /* 0x000000ff00057c82 */ /* 0x000fd40008000000 */
.L_x_10:
[C---:B------:R-:W-:Y:S01]  /*4910*/  IADD3 R118, P2, PT, R205.reuse, R118, RZ ;  /* 0x00000076cd767210 */ /* 0x040fe20007f5e0ff */
[----:B------:R-:W-:Y:S01]  /*4920*/  IMAD.U32 R126, R126, -0x80000000, RZ ;  /* 0x800000007e7e7824 */ /* 0x000fe200078e00ff */
[C---:B------:R-:W-:Y:S02]  /*4930*/  IADD3 R166, P1, PT, R205.reuse, R166, RZ ;  /* 0x000000a6cda67210 */ /* 0x040fe40007f3e0ff */
[C---:B------:R-:W-:Y:S01]  /*4940*/  IADD3 R198, P6, PT, R205.reuse, R198, RZ ;  /* 0x000000c6cdc67210 */ /* 0x040fe20007fde0ff */
[C---:B------:R-:W-:Y:S01]  /*4950*/  IMAD.X R119, R204.reuse, 0x1, R119, P2 ;  /* 0x00000001cc777824 */ /* 0x040fe200010e0677 */
        /* <DEDUP_REMOVED lines=22> */
[----:B------:R-:W-:Y:S01]  /*4ac0*/  IADD3 R100, P5, PT, R205, R100, RZ ;  /* 0x00000064cd647210 */ /* 0x000fe20007fbe0ff */
[C---:B------:R-:W-:Y:S01]  /*4ad0*/  IMAD.X R69, R204.reuse, 0x1, R69, P2 ;  /* 0x00000001cc457824 */ /* 0x040fe200010e0645 */
[----:B------:R-:W-:Y:S01]  /*4ae0*/  IADD3 R132, P2, PT, R203, R132, RZ ;  /* 0x00000084cb847210 */ /* 0x000fe20007f5e0ff */
[C---:B------:R-:W-:Y:S01]  /*4af0*/  IMAD.X R159, R204.reuse, 0x1, R159, P3 ;  /* 0x00000001cc9f7824 */ /* 0x040fe200018e069f */
[C---:B------:R-:W-:Y:S01]  /*4b00*/  IADD3 R156, P1, PT, R205.reuse, R156, RZ ;  /* 0x0000009ccd9c7210 */ /* 0x040fe20007f3e0ff */
[----:B------:R-:W-:Y:S01]  /*4b10*/  IMAD.X R101, R204, 0x1, R101, P5 ;  /* 0x00000001cc657824 */ /* 0x000fe200028e0665 */
[----:B------:R-:W-:Y:S01]  /*4b20*/  IADD3 R186, P6, PT, R205, R186, RZ ;  /* 0x000000bacdba7210 */ /* 0x000fe20007fde0ff */
[----:B------:R-:W-:Y:S01]  /*4b30*/  IMAD.X R133, R202, 0x1, R133, P2 ;  /* 0x00000001ca857824 */ /* 0x000fe200010e0685 */
        /* <DEDUP_REMOVED lines=10> */
[C---:B------:R-:W-:Y:S01]  /*4be0*/  IADD3 R178, P1, PT, R205.reuse, R178, RZ ;  /* 0x000000b2cdb27210 */ /* 0x040fe20007f3e0ff */
[----:B------:R-:W-:Y:S01]  /*4bf0*/  IMAD.X R121, R202, 0x1, R121, P2 ;  /* 0x00000001ca797824 */ /* 0x000fe200010e0679 */
        /* <DEDUP_REMOVED lines=14> */
[----:B0-----:R-:W0:Y:S01]  /*4ce0*/  SYNCS.PHASECHK.TRANS64.TRYWAIT P2, [UR15], R126 ;  /* 0x0000007eff0075a7 */ /* 0x001e22000804110f */
        /* <DEDUP_REMOVED lines=10> */
[C---:B------:R-:W-:Y:S01]  /*4d90*/  IADD3 R98, P3, PT, R203.reuse, R98, RZ ;  /* 0x00000062cb627210 */ /* 0x040fe20007f7e0ff */
[C---:B------:R-:W-:Y:S01]  /*4da0*/  IMAD.X R131, R204.reuse, 0x1, R131, P6 ;  /* 0x00000001cc837824 */ /* 0x040fe200030e0683 */
        /* <DEDUP_REMOVED lines=54> */
[----:B------:R-:W-:Y:S01]  /*5110*/  ISETP.GE.AND P6, PT, R5, UR29, PT ;  /* 0x0000001d05007c0c */ /* 0x000fe2000bfc6270 */
[----:B------:R-:W-:Y:S01]  /*5120*/  IMAD.X R71, R202, 0x1, R71, P5 ;  /* 0x00000001ca477824 */ /* 0x000fe200028e0647 */
[----:B------:R-:W-:Y:S01]  /*5130*/  ISETP.GE.AND P0, PT, R8, UR29, PT ;  /* 0x0000001d08007c0c */ /* 0x000fe2000bf06270 */
[----:B------:R-:W-:Y:S01]  /*5140*/  IMAD.X R17, R202, 0x1, R17, P1 ;  /* 0x00000001ca117824 */ /* 0x000fe200008e0611 */
[----:B------:R-:W-:Y:S01]  /*5150*/  PRMT R252, RZ, 0x7610, R252 ;  /* 0x00007610fffc7816 */ /* 0x000fe200000000fc */
[----:B0-----:R-:W-:Y:S10]  /*5160*/  @!P2 BRA `(.L_x_8) ;  /* 0x0000002400e4a947 */ /* 0x001ff40003800000 */
.L_x_16:
[----:B------:R-:W-:Y:S01]  /*5170*/  @!P6 IMAD.MOV.U32 R126, RZ, RZ, R12 ;  /* 0x000000ffff7ee224 */ /* 0x000fe200078e000c */
[----:B------:R-:W-:Y:S01]  /*5180*/  ISETP.GE.AND P1, PT, R10, UR29, PT ;  /* 0x0000001d0a007c0c */ /* 0x000fe2000bf26270 */
[----:B------:R-:W-:Y:S01]  /*5190*/  @!P6 IMAD.MOV.U32 R127, RZ, RZ, R17 ;  /* 0x000000ffff7fe224 */ /* 0x000fe200078e0011 */
[----:B------:R-:W-:-:S04]  /*51a0*/  PRMT R215, RZ, 0x7610, R215 ;  /* 0x00007610ffd77816 */ /* 0x000fc800000000d7 */
[----:B------:R0:W2:Y:S01]  /*51b0*/  @!P6 LDG.E.U8 R252, desc[UR26][R126.64] ;  /* 0x0000001a7efce981 */ /* 0x0000a2000c1e1100 */
[----:B------:R-:W-:Y:S01]  /*51c0*/  PRMT R217, RZ, 0x7610, R217 ;  /* 0x00007610ffd97816 */ /* 0x000fe200000000d9 */
[----:B0-----:R-:W-:Y:S02]  /*51d0*/  @!P0 IMAD.MOV.U32 R126, RZ, RZ, R14 ;  /* 0x000000ffff7e8224 */ /* 0x001fe400078e000e */
[----:B------:R-:W-:Y:S01]  /*51e0*/  @!P0 IMAD.MOV.U32 R127, RZ, RZ, R19 ;  /* 0x000000ffff7f8224 */ /* 0x000fe200078e0013 */
[----:B------:R-:W-:-:S04]  /*51f0*/  ISETP.GE.AND P2, PT, R20, UR29, PT ;  /* 0x0000001d14007c0c */ /* 0x000fc8000bf46270 */
[----:B------:R0:W3:Y:S01]  /*5200*/  @!P0 LDG.E.U8 R215, desc[UR26][R126.64] ;  /* 0x0000001a7ed78981 */ /* 0x0000e2000c1e1100 */
[----:B------:R-:W-:Y:S02]  /*5210*/  ISETP.GE.AND P0, PT, R18, UR29, PT ;  /* 0x0000001d12007c0c */ /* 0x000fe4000bf06270 */
[----:B------:R-:W-:Y:S01]  /*5220*/  PRMT R219, RZ, 0x7610, R219 ;  /* 0x00007610ffdb7816 */ /* 0x000fe200000000db */
[----:B0-----:R-:W-:Y:S02]  /*5230*/  @!P1 IMAD.MOV.U32 R126, RZ, RZ, R16 ;  /* 0x000000ffff7e9224 */ /* 0x001fe400078e0010 */
[----:B------:R-:W-:Y:S01]  /*5240*/  @!P1 IMAD.MOV.U32 R127, RZ, RZ, R21 ;  /* 0x000000ffff7f9224 */ /* 0x000fe200078e0015 */
[----:B------:R-:W-:-:S07]  /*5250*/  PRMT R221, RZ, 0x7610, R221 ;  /* 0x00007610ffdd7816 */ /* 0x000fce00000000dd */
[----:B------:R-:W4:Y:S04]  /*5260*/  @!P0 LDG.E.U8 R219, desc[UR26][R22.64] ;  /* 0x0000001a16db8981 */ /* 0x000f28000c1e1100 */
[----:B------:R0:W5:Y:S01]  /*5270*/  @!P1 LDG.E.U8 R217, desc[UR26][R126.64] ;  /* 0x0000001a7ed99981 */ /* 0x000162000c1e1100 */
[----:B------:R-:W-:Y:S02]  /*5280*/  ISETP.GE.AND P1, PT, R25, UR29, PT ;  /* 0x0000001d19007c0c */ /* 0x000fe4000bf26270 */
[----:B------:R-:W-:Y:S02]  /*5290*/  ISETP.GE.AND P0, PT, R33, UR29, PT ;  /* 0x0000001d21007c0c */ /* 0x000fe4000bf06270 */
[----:B------:R-:W-:Y:S01]  /*52a0*/  PRMT R223, RZ, 0x7610, R223 ;  /* 0x00007610ffdf7816 */ /* 0x000fe200000000df */
[----:B0-----:R-:W-:-:S02]  /*52b0*/  @!P2 IMAD.MOV.U32 R126, RZ, RZ, R24 ;  /* 0x000000ffff7ea224 */ /* 0x001fc400078e0018 */
[----:B------:R-:W-:Y:S01]  /*52c0*/  @!P2 IMAD.MOV.U32 R127, RZ, RZ, R27 ;  /* 0x000000ffff7fa224 */ /* 0x000fe200078e001b */
[----:B------:R-:W-:-:S04]  /*52d0*/  PRMT R229, RZ, 0x7610, R229 ;  /* 0x00007610ffe57816 */ /* 0x000fc800000000e5 */
[----:B------:R0:W5:Y:S01]  /*52e0*/  @!P2 LDG.E.U8 R221, desc[UR26][R126.64] ;  /* 0x0000001a7edda981 */ /* 0x000162000c1e1100 */
[----:B------:R-:W-:-:S03]  /*52f0*/  ISETP.GE.AND P2, PT, R28, UR29, PT ;  /* 0x0000001d1c007c0c */ /* 0x000fc6000bf46270 */
[----:B------:R-:W5:Y:S01]  /*5300*/  @!P0 LDG.E.U8 R229, desc[UR26][R70.64] ;  /* 0x0000001a46e58981 */ /* 0x000f62000c1e1100 */
[----:B0-----:R-:W-:Y:S02]  /*5310*/  @!P1 IMAD.MOV.U32 R126, RZ, RZ, R26 ;  /* 0x000000ffff7e9224 */ /* 0x001fe400078e001a */
[----:B------:R-:W-:Y:S01]  /*5320*/  @!P1 IMAD.MOV.U32 R127, RZ, RZ, R29 ;  /* 0x000000ffff7f9224 */ /* 0x000fe200078e001d */
[----:B------:R-:W-:-:S04]  /*5330*/  ISETP.GE.AND P0, PT, R73, UR29, PT ;  /* 0x0000001d49007c0c */ /* 0x000fc8000bf06270 */
[----:B------:R0:W5:Y:S01]  /*5340*/  @!P1 LDG.E.U8 R223, desc[UR26][R126.64] ;  /* 0x0000001a7edf9981 */ /* 0x000162000c1e1100 */
[----:B------:R-:W-:Y:S02]  /*5350*/  ISETP.GE.AND P1, PT, R72, UR29, PT ;  /* 0x0000001d48007c0c */ /* 0x000fe4000bf26270 */
[----:B------:R-:W-:Y:S02]  /*5360*/  PRMT R225, RZ, 0x7610, R225 ;  /* 0x00007610ffe17816 */ /* 0x000fe400000000e1 */
[----:B------:R-:W-:Y:S02]  /*5370*/  PRMT R231, RZ, 0x7610, R231 ;  /* 0x00007610ffe77816 */ /* 0x000fe400000000e7 */
[----:B------:R-:W-:Y:S02]  /*5380*/  PRMT R233, RZ, 0x7610, R233 ;  /* 0x00007610ffe97816 */ /* 0x000fe400000000e9 */
[----:B------:R-:W5:Y:S01]  /*5390*/  @!P2 LDG.E.U8 R225, desc[UR26][R30.64] ;  /* 0x0000001a1ee1a981 */ /* 0x000f62000c1e1100 */
[----:B------:R-:W-:-:S03]  /*53a0*/  ISETP.GE.AND P2, PT, R81, UR29, PT ;  /* 0x0000001d51007c0c */ /* 0x000fc6000bf46270 */
[----:B------:R-:W5:Y:S01]  /*53b0*/  @!P0 LDG.E.U8 R233, desc[UR26][R78.64] ;  /* 0x0000001a4ee98981 */ /* 0x000f62000c1e1100 */
[----:B------:R-:W-:-:S03]  /*53c0*/  ISETP.GE.AND P0, PT, R88, UR29, PT ;  /* 0x0000001d58007c0c */ /* 0x000fc6000bf06270 */
[----:B------:R-:W5:Y:S01]  /*53d0*/  @!P1 LDG.E.U8 R231, desc[UR26][R74.64] ;  /* 0x0000001a4ae79981 */ /* 0x000f62000c1e1100 */
[----:B------:R-:W-:Y:S02]  /*53e0*/  ISETP.GE.AND P1, PT, R80, UR29, PT ;  /* 0x0000001d50007c0c */ /* 0x000fe4000bf26270 */
[----:B------:R-:W-:Y:S02]  /*53f0*/  PRMT R235, RZ, 0x7610, R235 ;  /* 0x00007610ffeb7816 */ /* 0x000fe400000000eb */
[----:B------:R-:W-:Y:S02]  /*5400*/  PRMT R237, RZ, 0x7610, R237 ;  /* 0x00007610ffed7816 */ /* 0x000fe400000000ed */
[----:B------:R-:W-:Y:S02]  /*5410*/  PRMT R239, RZ, 0x7610, R239 ;  /* 0x00007610ffef7816 */ /* 0x000fe400000000ef */
[----:B------:R-:W-:Y:S02]  /*5420*/  ISETP.GE.AND P3, PT, R32, UR29, PT ;  /* 0x0000001d20007c0c */ /* 0x000fe4000bf66270 */
        /* <DEDUP_REMOVED lines=8> */
[----:B0-----:R-:W-:Y:S02]  /*54b0*/  PRMT R126, RZ, 0x7610, R126 ;  /* 0x00007610ff7e7816 */ /* 0x001fe4000000007e */
[----:B------:R-:W-:Y:S01]  /*54c0*/  PRMT R127, RZ, 0x7610, R127 ;  /* 0x00007610ff7f7816 */ /* 0x000fe2000000007f */
[----:B------:R-:W5:Y:S04]  /*54d0*/  @!P3 LDG.E.U8 R227, desc[UR26][R34.64] ;  /* 0x0000001a22e3b981 */ /* 0x000f68000c1e1100 */
[----:B------:R-:W5:Y:S04]  /*54e0*/  @!P1 LDG.E.U8 R243, desc[UR26][R94.64] ;  /* 0x0000001a5ef39981 */ /* 0x000f68000c1e1100 */
[----:B------:R-:W5:Y:S04]  /*54f0*/  @!P2 LDG.E.U8 R126, desc[UR26][R98.64] ;  /* 0x0000001a627ea981 */ /* 0x000f68000c1e1100 */
[----:B------:R-:W5:Y:S01]  /*5500*/  @!P0 LDG.E.U8 R127, desc[UR26][R102.64] ;  /* 0x0000001a667f8981 */ /* 0x000f62000c1e1100 */
[----:B------:R-:W-:-:S02]  /*5510*/  ISETP.GE.AND P1, PT, R104, UR29, PT ;  /* 0x0000001d68007c0c */ /* 0x000fc4000bf26270 */
[----:B------:R-:W-:Y:S02]  /*5520*/  PRMT R247, RZ, 0x7610, R247 ;  /* 0x00007610fff77816 */ /* 0x000fe400000000f7 */
[----:B------:R-:W-:-:S09]  /*5530*/  ISETP.GE.AND P0, PT, R105, UR29, PT ;  /* 0x0000001d69007c0c */ /* 0x000fd2000bf06270 */
[----:B------:R-:W5:Y:S01]  /*5540*/  @!P1 LDG.E.U8 R247, desc[UR26][R108.64] ;  /* 0x0000001a6cf79981 */ /* 0x000f62000c1e1100 */
[----:B------:R-:W-:Y:S02]  /*5550*/  ISETP.GE.AND P1, PT, R112, UR29, PT ;  /* 0x0000001d70007c0c */ /* 0x000fe4000bf26270 */
[----:B------:R-:W-:Y:S02]  /*5560*/  PRMT R245, RZ, 0x7610, R245 ;  /* 0x00007610fff57816 */ /* 0x000fe400000000f5 */
[----:B------:R-:W-:Y:S02]  /*5570*/  PRMT R241, RZ, 0x7610, R241 ;  /* 0x00007610fff17816 */ /* 0x000fe400000000f1 */
[----:B------:R-:W-:Y:S02]  /*5580*/  ISETP.GE.AND P2, PT, R7, UR29, PT ;  /* 0x0000001d07007c0c */ /* 0x000fe4000bf46270 */
[----:B------:R-:W5:Y:S01]  /*5590*/  @!P0 LDG.E.U8 R245, desc[UR26][R110.64] ;  /* 0x0000001a6ef58981 */ /* 0x000f62000c1e1100 */
[----:B------:R-:W-:-:S04]  /*55a0*/  ISETP.GE.AND P0, PT, R9, UR29, PT ;  /* 0x0000001d09007c0c */ /* 0x000fc8000bf06270 */
        /* <DEDUP_REMOVED lines=15> */
[----:B------:R-:W-:Y:S01]  /*56a0*/  PRMT R216, RZ, 0x7610, R216 ;  /* 0x00007610ffd87816 */ /* 0x000fe200000000d8 */
[----:B------:R-:W5:Y:S01]  /*56b0*/  @!P3 LDG.E.U8 R210, desc[UR26][R146.64] ;  /* 0x0000001a92d2b981 */ /* 0x000f62000c1e1100 */
[----:B------:R-:W-:-:S02]  /*56c0*/  ISETP.GE.AND P3, PT, R114, UR29, PT ;  /* 0x0000001d72007c0c */ /* 0x000fc4000bf66270 */
[----:B------:R-:W-:Y:S01]  /*56d0*/  ISETP.GE.AND P5, PT, R164, UR29, PT ;  /* 0x0000001da4007c0c */ /* 0x000fe2000bfa6270 */
        /* <DEDUP_REMOVED lines=11> */
[----:B------:R-:W-:-:S03]  /*5790*/  PRMT R220, RZ, 0x7610, R220 ;  /* 0x00007610ffdc7816 */ /* 0x000fc600000000dc */
[----:B------:R-:W5:Y:S04]  /*57a0*/  @!P1 LDG.E.U8 R211, desc[UR26][R128.64] ;  /* 0x0000001a80d39981 */ /* 0x000f68000c1e1100 */
[----:B------:R-:W5:Y:S04]  /*57b0*/  @!P5 LDG.E.U8 R218, desc[UR26][R152.64] ;  /* 0x0000001a98dad981 */ /* 0x000f68000c1e1100 */
[----:B------:R-:W5:Y:S04]  /*57c0*/  @!P2 LDG.E.U8 R213, desc[UR26][R132.64] ;  /* 0x0000001a84d5a981 */ /* 0x000f68000c1e1100 */
[----:B------:R-:W5:Y:S01]  /*57d0*/  @!P0 LDG.E.U8 R220, desc[UR26][R154.64] ;  /* 0x0000001a9adc8981 */ /* 0x000f62000c1e1100 */
[----:B------:R-:W-:Y:S01]  /*57e0*/  BAR.SYNC.DEFER_BLOCKING 0x0 ;  /* 0x0000000000007b1d */ /* 0x000fe20000010000 */
[----:B------:R-:W-:-:S02]  /*57f0*/  ISETP.GE.AND P1, PT, R4, UR29, PT ;  /* 0x0000001d04007c0c */ /* 0x000fc4000bf26270 */
[----:B------:R-:W-:Y:S02]  /*5800*/  PRMT R222, RZ, 0x7610, R222 ;  /* 0x00007610ffde7816 */ /* 0x000fe400000000de */
[----:B------:R-:W-:-:S09]  /*5810*/  PRMT R224, RZ, 0x7610, R224 ;  /* 0x00007610ffe07816 */ /* 0x000fd200000000e0 */
[----:B------:R-:W-:Y:S02]  /*5820*/  @!P1 IMAD.MOV.U32 R248, RZ, RZ, R6 ;  /* 0x000000fffff89224 */ /* 0x000fe400078e0006 */
[----:B------:R-:W-:Y:S01]  /*5830*/  @!P1 IMAD.MOV.U32 R249, RZ, RZ, R15 ;  /* 0x000000fffff99224 */ /* 0x000fe200078e000f */
[----:B------:R-:W-:Y:S02]  /*5840*/  PRMT R226, RZ, 0x7610, R226 ;  /* 0x00007610ffe27816 */ /* 0x000fe400000000e2 */
[----:B------:R-:W-:Y:S02]  /*5850*/  PRMT R228, RZ, 0x7610, R228 ;  /* 0x00007610ffe47816 */ /* 0x000fe400000000e4 */
[----:B------:R0:W5:Y:S01]  /*5860*/  @!P1 LDG.E.U8 R222, desc[UR26][R248.64] ;  /* 0x0000001af8de9981 */ /* 0x000162000c1e1100 */
[----:B------:R-:W-:Y:S02]  /*5870*/  PRMT R230, RZ, 0x7610, R230 ;  /* 0x00007610ffe67816 */ /* 0x000fe400000000e6 */
[----:B------:R-:W-:Y:S01]  /*5880*/  PRMT R232, RZ, 0x7610, R232 ;  /* 0x00007610ffe87816 */ /* 0x000fe200000000e8 */
[----:B------:R-:W5:Y:S01]  /*5890*/  @!P1 LDG.E.U8 R224, desc[UR26][R68.64] ;  /* 0x0000001a44e09981 */ /* 0x000f62000c1e1100 */
[----:B------:R-:W-:-:S02]  /*58a0*/  PRMT R234, RZ, 0x7610, R234 ;  /* 0x00007610ffea7816 */ /* 0x000fc400000000ea */
[----:B------:R-:W-:Y:S01]  /*58b0*/  PRMT R236, RZ, 0x7610, R236 ;  /* 0x00007610ffec7816 */ /* 0x000fe200000000ec */
[----:B------:R-:W5:Y:S01]  /*58c0*/  @!P1 LDG.E.U8 R226, desc[UR26][R76.64] ;  /* 0x0000001a4ce29981 */ /* 0x000f62000c1e1100 */
[----:B0-----:R-:W-:Y:S02]  /*58d0*/  PRMT R249, RZ, 0x7610, R249 ;  /* 0x00007610fff97816 */ /* 0x001fe400000000f9 */
[----:B------:R-:W-:Y:S01]  /*58e0*/  PRMT R238, RZ, 0x7610, R238 ;  /* 0x00007610ffee7816 */ /* 0x000fe200000000ee */
[----:B------:R-:W5:Y:S01]  /*58f0*/  @!P1 LDG.E.U8 R228, desc[UR26][R84.64] ;  /* 0x0000001a54e49981 */ /* 0x000f62000c1e1100 */
[----:B------:R-:W-:Y:S02]  /*5900*/  PRMT R240, RZ, 0x7610, R240 ;  /* 0x00007610fff07816 */ /* 0x000fe400000000f0 */
[----:B------:R-:W-:Y:S01]  /*5910*/  PRMT R242, RZ, 0x7610, R242 ;  /* 0x00007610fff27816 */ /* 0x000fe200000000f2 */
[----:B------:R-:W5:Y:S01]  /*5920*/  @!P1 LDG.E.U8 R230, desc[UR26][R92.64] ;  /* 0x0000001a5ce69981 */ /* 0x000f62000c1e1100 */
[----:B------:R-:W-:-:S02]  /*5930*/  PRMT R244, RZ, 0x7610, R244 ;  /* 0x00007610fff47816 */ /* 0x000fc400000000f4 */
[----:B------:R-:W-:Y:S01]  /*5940*/  PRMT R246, RZ, 0x7610, R246 ;  /* 0x00007610fff67816 */ /* 0x000fe200000000f6 */
[----:B------:R-:W5:Y:S01]  /*5950*/  @!P1 LDG.E.U8 R232, desc[UR26][R100.64] ;  /* 0x0000001a64e89981 */ /* 0x000f62000c1e1100 */
[----:B------:R-:W-:Y:S02]  /*5960*/  PRMT R248, RZ, 0x7610, R248 ;  /* 0x00007610fff87816 */ /* 0x000fe400000000f8 */
[----:B------:R-:W-:Y:S01]  /*5970*/  PRMT R250, RZ, 0x7610, R250 ;  /* 0x00007610fffa7816 */ /* 0x000fe200000000fa */
[----:B------:R-:W5:Y:S01]  /*5980*/  @!P1 LDG.E.U8 R234, desc[UR26][R106.64] ;  /* 0x0000001a6aea9981 */ /* 0x000f62000c1e1100 */
[----:B------:R-:W-:-:S03]  /*5990*/  PRMT R251, RZ, 0x7610, R251 ;  /* 0x00007610fffb7816 */ /* 0x000fc600000000fb */
[----:B------:R-:W5:Y:S04]  /*59a0*/  @!P1 LDG.E.U8 R236, desc[UR26][R118.64] ;  /* 0x0000001a76ec9981 */ /* 0x000f68000c1e1100 */
[----:B------:R-:W5:Y:S04]  /*59b0*/  @!P1 LDG.E.U8 R238, desc[UR26][R130.64] ;  /* 0x0000001a82ee9981 */ /* 0x000f68000c1e1100 */
[----:B------:R-:W5:Y:S04]  /*59c0*/  @!P1 LDG.E.U8 R240, desc[UR26][R136.64] ;  /* 0x0000001a88f09981 */ /* 0x000f68000c1e1100 */
[----:B------:R-:W5:Y:S04]  /*59d0*/  @!P1 LDG.E.U8 R242, desc[UR26][R140.64] ;  /* 0x0000001a8cf29981 */ /* 0x000f68000c1e1100 */
[----:B------:R-:W5:Y:S04]  /*59e0*/  @!P1 LDG.E.U8 R244, desc[UR26][R148.64] ;  /* 0x0000001a94f49981 */ /* 0x000f68000c1e1100 */
[----:B------:R-:W5:Y:S04]  /*59f0*/  @!P1 LDG.E.U8 R246, desc[UR26][R156.64] ;  /* 0x0000001a9cf69981 */ /* 0x000f68000c1e1100 */
[----:B--2---:R0:W-:Y:S04]  /*5a00*/  STS.U8 [R67+UR13+0x2000], R252 ;  /* 0x002000fc43007988 */ /* 0x0041e8000800000d */
[----:B------:R-:W2:Y:S04]  /*5a10*/  @!P1 LDG.E.U8 R248, desc[UR26][R158.64] ;  /* 0x0000001a9ef89981 */ /* 0x000ea8000c1e1100 */
[----:B------:R-:W2:Y:S04]  /*5a20*/  @!P1 LDG.E.U8 R250, desc[UR26][R162.64] ;  /* 0x0000001aa2fa9981 */ /* 0x000ea8000c1e1100 */
[----:B---3--:R1:W-:Y:S04]  /*5a30*/  STS.U8 [R67+UR13+0x2200], R215 ;  /* 0x002200d743007988 */ /* 0x0083e8000800000d */
[----:B----4-:R-:W-:Y:S04]  /*5a40*/  STS.U8 [R67+UR13+0x2600], R219 ;  /* 0x002600db43007988 */ /* 0x010fe8000800000d */
[----:B-----5:R3:W-:Y:S04]  /*5a50*/  STS.U8 [R67+UR13+0x2400], R217 ;  /* 0x002400d943007988 */ /* 0x0207e8000800000d */
[----:B------:R4:W-:Y:S04]  /*5a60*/  STS.U8 [R67+UR13+0x2800], R221 ;  /* 0x002800dd43007988 */ /* 0x0009e8000800000d */
[----:B------:R5:W-:Y:S04]  /*5a70*/  STS.U8 [R67+UR13+0x2a00], R223 ;  /* 0x002a00df43007988 */ /* 0x000be8000800000d */
[----:B------:R5:W-:Y:S01]  /*5a80*/  STS.U8 [R67+UR13+0x2c00], R225 ;  /* 0x002c00e143007988 */ /* 0x000be2000800000d */
[----:B0-----:R-:W-:-:S02]  /*5a90*/  PRMT R252, RZ, 0x7610, R252 ;  /* 0x00007610fffc7816 */ /* 0x001fc400000000fc */
[----:B-1----:R-:W-:Y:S02]  /*5aa0*/  PRMT R215, RZ, 0x7610, R215 ;  /* 0x00007610ffd77816 */ /* 0x002fe400000000d7 */
[----:B---3--:R-:W-:Y:S02]  /*5ab0*/  PRMT R217, RZ, 0x7610, R217 ;  /* 0x00007610ffd97816 */ /* 0x008fe400000000d9 */
[----:B------:R-:W-:Y:S01]  /*5ac0*/  PRMT R219, RZ, 0x7610, R219 ;  /* 0x00007610ffdb7816 */ /* 0x000fe200000000db */
[----:B------:R-:W3:Y:S01]  /*5ad0*/  @!P1 LDG.E.U8 R252, desc[UR26][R166.64] ;  /* 0x0000001aa6fc9981 */ /* 0x000ee2000c1e1100 */
[----:B----4-:R-:W-:Y:S02]  /*5ae0*/  PRMT R221, RZ, 0x7610, R221 ;  /* 0x00007610ffdd7816 */ /* 0x010fe400000000dd */
[----:B-----5:R-:W-:Y:S01]  /*5af0*/  PRMT R223, RZ, 0x7610, R223 ;  /* 0x00007610ffdf7816 */ /* 0x020fe200000000df */
[----:B------:R-:W4:Y:S01]  /*5b00*/  @!P1 LDG.E.U8 R215, desc[UR26][R168.64] ;  /* 0x0000001aa8d79981 */ /* 0x000f22000c1e1100 */
[----:B------:R-:W-:-:S03]  /*5b10*/  PRMT R225, RZ, 0x7610, R225 ;  /* 0x00007610ffe17816 */ /* 0x000fc600000000e1 */
[----:B------:R-:W5:Y:S04]  /*5b20*/  @!P1 LDG.E.U8 R217, desc[UR26][R172.64] ;  /* 0x0000001aacd99981 */ /* 0x000f68000c1e1100 */
[----:B------:R-:W5:Y:S04]  /*5b30*/  @!P1 LDG.E.U8 R219, desc[UR26][R176.64] ;  /* 0x0000001ab0db9981 */ /* 0x000f68000c1e1100 */
[----:B------:R-:W5:Y:S04]  /*5b40*/  @!P1 LDG.E.U8 R221, desc[UR26][R180.64] ;  /* 0x0000001ab4dd9981 */ /* 0x000f68000c1e1100 */
[----:B------:R-:W5:Y:S04]  /*5b50*/  @!P1 LDG.E.U8 R223, desc[UR26][R184.64] ;  /* 0x0000001ab8df9981 */ /* 0x000f68000c1e1100 */
[----:B------:R-:W5:Y:S04]  /*5b60*/  @!P1 LDG.E.U8 R225, desc[UR26][R188.64] ;  /* 0x0000001abce19981 */ /* 0x000f68000c1e1100 */
[----:B------:R-:W-:Y:S04]  /*5b70*/  STS.U8 [R67+UR13+0x2e00], R227 ;  /* 0x002e00e343007988 */ /* 0x000fe8000800000d */
[----:B------:R-:W-:Y:S04]  /*5b80*/  STS.U8 [R165+UR13+0x2080], R229 ;  /* 0x002080e5a5007988 */ /* 0x000fe8000800000d */
[----:B------:R-:W-:Y:S04]  /*5b90*/  STS.U8 [R165+UR13+0x2280], R231 ;  /* 0x002280e7a5007988 */ /* 0x000fe8000800000d */
[----:B------:R-:W-:Y:S04]  /*5ba0*/  STS.U8 [R165+UR13+0x2480], R233 ;  /* 0x002480e9a5007988 */ /* 0x000fe8000800000d */
[----:B------:R-:W-:Y:S04]  /*5bb0*/  STS.U8 [R165+UR13+0x2680], R235 ;  /* 0x002680eba5007988 */ /* 0x000fe8000800000d */
[----:B------:R-:W-:Y:S04]  /*5bc0*/  STS.U8 [R165+UR13+0x2880], R237 ;  /* 0x002880eda5007988 */ /* 0x000fe8000800000d */
[----:B------:R0:W-:Y:S04]  /*5bd0*/  STS.U8 [R165+UR13+0x2a80], R239 ;  /* 0x002a80efa5007988 */ /* 0x0001e8000800000d */
[----:B------:R-:W-:Y:S04]  /*5be0*/  STS.U8 [R165+UR13+0x2c80], R243 ;  /* 0x002c80f3a5007988 */ /* 0x000fe8000800000d */
[----:B------:R1:W-:Y:S01]  /*5bf0*/  STS.U8 [R165+UR13+0x2e80], R126 ;  /* 0x002e807ea5007988 */ /* 0x0003e2000800000d */
[----:B0-----:R-:W-:-:S03]  /*5c00*/  PRMT R239, RZ, 0x7610, R239 ;  /* 0x00007610ffef7816 */ /* 0x001fc600000000ef */
[----:B------:R0:W-:Y:S01]  /*5c10*/  STS.U8 [R200+UR13+0x2100], R127 ;  /* 0x0021007fc8007988 */ /* 0x0001e2000800000d */
[----:B-1----:R-:W-:Y:S02]  /*5c20*/  @!P1 IMAD.MOV.U32 R126, RZ, RZ, R186 ;  /* 0x000000ffff7e9224 */ /* 0x002fe400078e00ba */
[----:B0-----:R-:W-:Y:S01]  /*5c30*/  @!P1 IMAD.MOV.U32 R127, RZ, RZ, R187 ;  /* 0x000000ffff7f9224 */ /* 0x001fe200078e00bb */
[----:B------:R-:W-:-:S04]  /*5c40*/  PRMT R243, RZ, 0x7610, R243 ;  /* 0x00007610fff37816 */ /* 0x000fc800000000f3 */
[----:B------:R0:W5:Y:S02]  /*5c50*/  @!P1 LDG.E.U8 R239, desc[UR26][R126.64] ;  /* 0x0000001a7eef9981 */ /* 0x000164000c1e1100 */
[----:B0-----:R-:W-:Y:S02]  /*5c60*/  @!P1 IMAD.MOV.U32 R126, RZ, RZ, R190 ;  /* 0x000000ffff7e9224 */ /* 0x001fe400078e00be */
[----:B------:R-:W-:-:S05]  /*5c70*/  @!P1 IMAD.MOV.U32 R127, RZ, RZ, R191 ;  /* 0x000000ffff7f9224 */ /* 0x000fca00078e00bf */
[----:B------:R0:W5:Y:S01]  /*5c80*/  @!P1 LDG.E.U8 R243, desc[UR26][R126.64] ;  /* 0x0000001a7ef39981 */ /* 0x000162000c1e1100 */
[----:B------:R-:W-:Y:S02]  /*5c90*/  PRMT R227, RZ, 0x7610, R227 ;  /* 0x00007610ffe37816 */ /* 0x000fe400000000e3 */
[----:B------:R-:W-:Y:S02]  /*5ca0*/  PRMT R229, RZ, 0x7610, R229 ;  /* 0x00007610ffe57816 */ /* 0x000fe400000000e5 */
[----:B------:R-:W-:Y:S02]  /*5cb0*/  PRMT R231, RZ, 0x7610, R231 ;  /* 0x00007610ffe77816 */ /* 0x000fe400000000e7 */
[----:B------:R-:W-:Y:S01]  /*5cc0*/  PRMT R233, RZ, 0x7610, R233 ;  /* 0x00007610ffe97816 */ /* 0x000fe200000000e9 */
[----:B------:R-:W5:Y:S01]  /*5cd0*/  @!P1 LDG.E.U8 R227, desc[UR26][R192.64] ;  /* 0x0000001ac0e39981 */ /* 0x000f62000c1e1100 */
[----:B0-----:R-:W-:Y:S02]  /*5ce0*/  @!P1 IMAD.MOV.U32 R126, RZ, RZ, R194 ;  /* 0x000000ffff7e9224 */ /* 0x001fe400078e00c2 */
[----:B------:R-:W-:Y:S01]  /*5cf0*/  @!P1 IMAD.MOV.U32 R127, RZ, RZ, R195 ;  /* 0x000000ffff7f9224 */ /* 0x000fe200078e00c3 */
[----:B------:R-:W-:Y:S01]  /*5d00*/  PRMT R235, RZ, 0x7610, R235 ;  /* 0x00007610ffeb7816 */ /* 0x000fe200000000eb */
[----:B------:R-:W5:Y:S01]  /*5d10*/  @!P1 LDG.E.U8 R229, desc[UR26][R196.64] ;  /* 0x0000001ac4e59981 */ /* 0x000f62000c1e1100 */
[----:B------:R-:W-:-:S03]  /*5d20*/  PRMT R237, RZ, 0x7610, R237 ;  /* 0x00007610ffed7816 */ /* 0x000fc600000000ed */
[----:B------:R0:W5:Y:S04]  /*5d30*/  @!P1 LDG.E.U8 R249, desc[UR26][R126.64] ;  /* 0x0000001a7ef99981 */ /* 0x000168000c1e1100 */
[----:B------:R-:W5:Y:S04]  /*5d40*/  @!P1 LDG.E.U8 R231, desc[UR26][R170.64] ;  /* 0x0000001aaae79981 */ /* 0x000f68000c1e1100 */
[----:B------:R-:W5:Y:S01]  /*5d50*/  @!P1 LDG.E.U8 R233, desc[UR26][R174.64] ;  /* 0x0000001aaee99981 */ /* 0x000f62000c1e1100 */
[----:B0-----:R-:W-:Y:S02]  /*5d60*/  @!P1 IMAD.MOV.U32 R126, RZ, RZ, R198 ;  /* 0x000000ffff7e9224 */ /* 0x001fe400078e00c6 */
[----:B------:R-:W-:Y:S01]  /*5d70*/  @!P1 IMAD.MOV.U32 R127, RZ, RZ, R199 ;  /* 0x000000ffff7f9224 */ /* 0x000fe200078e00c7 */
[----:B------:R-:W5:Y:S04]  /*5d80*/  @!P1 LDG.E.U8 R235, desc[UR26][R178.64] ;  /* 0x0000001ab2eb9981 */ /* 0x000f68000c1e1100 */
[----:B------:R-:W5:Y:S04]  /*5d90*/  @!P1 LDG.E.U8 R237, desc[UR26][R182.64] ;  /* 0x0000001ab6ed9981 */ /* 0x000f68000c1e1100 */
[----:B------:R-:W5:Y:S04]  /*5da0*/  @!P1 LDG.E.U8 R251, desc[UR26][R126.64] ;  /* 0x0000001a7efb9981 */ /* 0x000f68000c1e1100 */
        /* <DEDUP_REMOVED lines=28> */
[----:B--2---:R0:W-:Y:S04]  /*5f70*/  STS.U8 [R165+UR13+0x3a80], R248 ;  /* 0x003a80f8a5007988 */ /* 0x0041e8000800000d */
[----:B------:R0:W-:Y:S04]  /*5f80*/  STS.U8 [R165+UR13+0x3c80], R250 ;  /* 0x003c80faa5007988 */ /* 0x0001e8000800000d */
[----:B---3--:R0:W-:Y:S04]  /*5f90*/  STS.U8 [R165+UR13+0x3e80], R252 ;  /* 0x003e80fca5007988 */ /* 0x0081e8000800000d */
[----:B----4-:R0:W-:Y:S04]  /*5fa0*/  STS.U8 [R200+UR13+0x3100], R215 ;  /* 0x003100d7c8007988 */ /* 0x0101e8000800000d */
[----:B-----5:R0:W-:Y:S04]  /*5fb0*/  STS.U8 [R200+UR13+0x3300], R217 ;  /* 0x003300d9c8007988 */ /* 0x0201e8000800000d */
[----:B------:R0:W-:Y:S04]  /*5fc0*/  STS.U8 [R200+UR13+0x3500], R219 ;  /* 0x003500dbc8007988 */ /* 0x0001e8000800000d */
[----:B------:R0:W-:Y:S04]  /*5fd0*/  STS.U8 [R200+UR13+0x3700], R221 ;  /* 0x003700ddc8007988 */ /* 0x0001e8000800000d */
[----:B------:R0:W-:Y:S04]  /*5fe0*/  STS.U8 [R200+UR13+0x3900], R223 ;  /* 0x003900dfc8007988 */ /* 0x0001e8000800000d */
[----:B------:R0:W-:Y:S01]  /*5ff0*/  STS.U8 [R200+UR13+0x3b00], R225 ;  /* 0x003b00e1c8007988 */ /* 0x0001e2000800000d */
[----:B------:R-:W-:Y:S01]  /*6000*/  ULEA UR15, UR30, UR13, 0x3 ;  /* 0x0000000d1e0f7291 */ /* 0x000fe2000f8e18ff */
[----:B------:R-:W-:-:S03]  /*6010*/  UMOV UR4, UR5 ;  /* 0x0000000500047c82 */ /* 0x000fc60008000000 */
[----:B------:R-:W-:Y:S01]  /*6020*/  UIADD3 UR15, UPT, UPT, UR15, 0x4000, URZ ;  /* 0x000040000f0f7890 */ /* 0x000fe2000fffe0ff */
        /* <DEDUP_REMOVED lines=10> */
[----:B------:R1:W-:Y:S06]  /*60d0*/  MEMBAR.ALL.CTA ;  /* 0x0000000000007992 */ /* 0x0003ec0000008000 */
[----:B-1----:R-:W1:Y:S02]  /*60e0*/  FENCE.VIEW.ASYNC.S ;  /* 0x00000000000073c6 */ /* 0x002e640000000000 */
[----:B-1----:R-:W-:Y:S06]  /*60f0*/  BAR.SYNC.DEFER_BLOCKING 0x0 ;  /* 0x0000000000007b1d */ /* 0x002fec0000010000 */
[----:B------:R-:W-:Y:S05]  /*6100*/  BRA.U UP1, `(.L_x_9) ;  /* 0x00000001013c7547 */ /* 0x000fea000b800000 */
[----:B------:R-:W-:Y:S01]  /*6110*/  UMOV UR20, UR6 ;  /* 0x0000000600147c82 */ /* 0x000fe20008000000 */
[----:B------:R-:W-:Y:S01]  /*6120*/  UMOV UR21, 0x80004020 ;  /* 0x8000402000157882 */ /* 0x000fe20000000000 */
[----:B------:R-:W-:Y:S01]  /*6130*/  UMOV UR22, UR8 ;  /* 0x0000000800167c82 */ /* 0x000fe20008000000 */
[----:B------:R-:W-:Y:S01]  /*6140*/  UMOV UR23, 0x80004020 ;  /* 0x8000402000177882 */ /* 0x000fe20000000000 */
[----:B------:R-:W-:Y:S01]  /*6150*/  UMOV UR24, 0x0 ;  /* 0x0000000000187882 */ /* 0x000fe20000000000 */
[----:B------:R-:W-:Y:S01]  /*6160*/  UMOV UR25, 0x4108010 ;  /* 0x0410801000197882 */ /* 0x000fe20000000000 */
[----:B------:R-:W-:Y:S01]  /*6170*/  UMOV UR10, UR15 ;  /* 0x0000000f000a7c82 */ /* 0x000fe20008000000 */
[----:B------:R-:W-:Y:S01]  /*6180*/  UMOV UR11, URZ ;  /* 0x000000ff000b7c82 */ /* 0x000fe20008000000 */
[----:B------:R-:W-:Y:S01]  /*6190*/  UMOV UR32, 0x0 ;  /* 0x0000000000207882 */ /* 0x000fe20000000000 */
[----:B------:R-:W-:Y:S01]  /*61a0*/  UMOV UR33, 0x4108010 ;  /* 0x0410801000217882 */ /* 0x000fe20000000000 */
[----:B------:R1:W-:Y:S01]  /*61b0*/  UTCQMMA gdesc[UR20], gdesc[UR22], tmem[UR12], tmem[UR24], idesc[UR25], UPT ;  /* 0x00ff1816140075ea */ /* 0x0003e2000b80030c */
[----:B------:R-:W-:Y:S01]  /*61c0*/  UMOV UR5, UR10 ;  /* 0x0000000a00057c82 */ /* 0x000fe20008000000 */
[----:B------:R1:W-:Y:S01]  /*61d0*/  UTCQMMA gdesc[UR16], gdesc[UR18], tmem[UR12], tmem[UR32], idesc[UR33], UPT ;  /* 0x00ff2012100075ea */ /* 0x0003e2000b80030c */
[----:B------:R1:W-:Y:S01]  /*61e0*/  UTCBAR [UR5], URZ ;  /* 0x000000ff050073e9 */ /* 0x0003e200080000ff */
[----:B------:R-:W-:-:S02]  /*61f0*/  NOP ;  /* 0x0000000000007918 */ /* 0x000fc40000000000 */
.L_x_9:
[----:B------:R-:W-:Y:S01]  /*6200*/  UIADD3 UR30, UPT, UPT, UR30, 0x1, URZ ;  /* 0x000000011e1e7890 */ /* 0x000fe2000fffe0ff */
[----:B------:R-:W-:Y:S01]  /*6210*/  IMAD.U32 R126, RZ, RZ, UR4 ;  /* 0x00000004ff7e7e24 */ /* 0x000fe2000f8e00ff */
[----:B------:R-:W-:Y:S02]  /*6220*/  UIADD3 UR28, UPT, UPT, UR28, -0x1, URZ ;  /* 0xffffffff1c1c7890 */ /* 0x000fe4000fffe0ff */
[----:B------:R-:W-:Y:S02]  /*6230*/  UISETP.GT.AND UP2, UPT, UR30, 0x1, UPT ;  /* 0x000000011e00788c */ /* 0x000fe4000bf44270 */
[----:B------:R-:W-:Y:S02]  /*6240*/  UIADD3 UR29, UPT, UPT, UR29, -0x40, URZ ;  /* 0xffffffc01d1d7890 */ /* 0x000fe4000fffe0ff */
[----:B-1----:R-:W-:Y:S02]  /*6250*/  USEL UR5, URZ, 0x1, !UP2 ;  /* 0x00000001ff057887 */ /* 0x002fe4000d000000 */
[----:B------:R-:W-:-:S02]  /*6260*/  USEL UR30, UR30, URZ, !UP2 ;  /* 0x000000ff1e1e7287 */ /* 0x000fc4000d000000 */
[----:B------:R-:W-:Y:S02]  /*6270*/  UISETP.NE.U32.AND UP2, UPT, UR28, URZ, UPT ;  /* 0x000000ff1c00728c */ /* 0x000fe4000bf45070 */
[----:B------:R-:W-:-:S07]  /*6280*/  ULOP3.LUT UR5, UR4, UR5, URZ, 0x3c, !UPT ;  /* 0x0000000504057292 */ /* 0x000fce000f8e3cff */
[----:B------:R-:W-:Y:S05]  /*6290*/  BRA.U UP2, `(.L_x_10) ;  /* 0xffffffe5029c7547 */ /* 0x000fea000b83ffff */
.L_x_7:
[----:B------:R-:W-:-:S09]  /*62a0*/  UISETP.GE.AND UP1, UPT, UR31, 0x40, UPT ;  /* 0x000000401f00788c */ /* 0x000fd2000bf26270 */
[----:B------:R-:W-:Y:S05]  /*62b0*/  BRA.U !UP1, `(.L_x_11) ;  /* 0x0000000109107547 */ /* 0x000fea000b800000 */
[----:B------:R-:W-:-:S06]  /*62c0*/  USHF.L.U32 UR4, UR4, 0x1f, URZ ;  /* 0x0000001f04047899 */ /* 0x000fcc00080006ff */
[----:B------:R-:W-:-:S04]  /*62d0*/  IMAD.U32 R4, RZ, RZ, UR4 ;  /* 0x00000004ff047e24 */ /* 0x000fc8000f8e00ff */
[----:B------:R-:W1:Y:S02]  /*62e0*/  SYNCS.PHASECHK.TRANS64.TRYWAIT P0, [UR15], R4 ;  /* 0x00000004ff0075a7 */ /* 0x000e64000800110f */
[----:B-1----:R-:W-:Y:S05]  /*62f0*/  @!P0 BRA `(.L_x_12) ;  /* 0x00000014008c8947 */ /* 0x002fea0003800000 */
.L_x_11:
[----:B------:R-:W-:Y:S01]  /*6300*/  BAR.SYNC.DEFER_BLOCKING 0x0 ;  /* 0x0000000000007b1d */ /* 0x000fe20000010000 */
[C---:B------:R-:W-:Y:S01]  /*6310*/  IMAD.SHL.U32 R68, R0.reuse, 0x10, RZ ;  /* 0x0000001000447824 */ /* 0x040fe200078e00ff */
[----:B0-----:R-:W-:Y:S01]  /*6320*/  LEA R67, R67, UR13, 0x4 ;  /* 0x0000000d43437c11 */ /* 0x001fe2000f8e20ff */
[C---:B------:R-:W-:Y:S02]  /*6330*/  IMAD.SHL.U32 R69, R0.reuse, 0x80, RZ ;  /* 0x0000008000457824 */ /* 0x040fe400078e00ff */
[----:B------:R-:W-:Y:S01]  /*6340*/  IMAD.SHL.U32 R0, R0, 0x8, RZ ;  /* 0x0000000800007824 */ /* 0x000fe200078e00ff */
[----:B------:R-:W-:Y:S01]  /*6350*/  LOP3.LUT R68, R68, 0xf0, RZ, 0xc0, !PT ;  /* 0x000000f044447812 */ /* 0x000fe200078ec0ff */
[----:B------:R-:W0:Y:S01]  /*6360*/  LDCU.128 UR8, c[0x0][0x390] ;  /* 0x00007200ff0877ac */ /* 0x000e220008000c00 */
[----:B------:R-:W-:Y:S02]  /*6370*/  LOP3.LUT R69, R69, 0x800, RZ, 0xc0, !PT ;  /* 0x0000080045457812 */ /* 0x000fe400078ec0ff */
[----:B------:R-:W-:Y:S01]  /*6380*/  LOP3.LUT R0, R0, 0x300, RZ, 0xc0, !PT ;  /* 0x0000030000007812 */ /* 0x000fe200078ec0ff */
[----:B------:R-:W1:Y:S01]  /*6390*/  LDCU UR4, c[0x0][0x3b4] ;  /* 0x00007680ff0477ac */ /* 0x000e620008000800 */
[----:B------:R-:W-:Y:S01]  /*63a0*/  IADD3 R69, PT, PT, R68, UR13, R69 ;  /* 0x0000000d44457c10 */ /* 0x000fe2000fffe045 */
[----:B------:R-:W2:Y:S04]  /*63b0*/  LDCU UR5, c[0x0][0x3b8] ;  /* 0x00007700ff0577ac */ /* 0x000ea80008000800 */
[----:B------:R-:W-:Y:S01]  /*63c0*/  IMAD.IADD R69, R0, 0x1, R69 ;  /* 0x0000000100457824 */ /* 0x000fe200078e0245 */
[----:B------:R-:W3:Y:S02]  /*63d0*/  @!P4 SYNCS.CCTL.IV [UR13+0x4000] ;  /* 0x00400000ff00c9b1 */ /* 0x000ee4000800000d */
[----:B---3--:R-:W-:Y:S01]  /*63e0*/  BAR.SYNC.DEFER_BLOCKING 0x0 ;  /* 0x0000000000007b1d */ /* 0x008fe20000010000 */
[C---:B0-----:R-:W-:Y:S01]  /*63f0*/  ISETP.GE.AND P0, PT, R59.reuse, UR10, PT ;  /* 0x0000000a3b007c0c */ /* 0x041fe2000bf06270 */
[----:B-1----:R-:W-:-:S03]  /*6400*/  IMAD R59, R59, UR4, RZ ;  /* 0x000000043b3b7c24 */ /* 0x002fc6000f8e02ff */
[----:B------:R-:W-:Y:S01]  /*6410*/  ISETP.LT.AND P3, PT, R3, UR11, !P0 ;  /* 0x0000000b03007c0c */ /* 0x000fe2000c761270 */
[----:B------:R-:W-:Y:S01]  /*6420*/  LDTM.16dp32bit_t0_t15.x32 R4, tmem[UR14] ;  /* 0x0000000e000479ee */ /* 0x000fe20008a80000 */
[----:B------:R-:W0:Y:S01]  /*6430*/  LDTM.16dp32bit_t16_t31.x32 R4, tmem[UR14+0x20] ;  /* 0x0000200e000479ee */ /* 0x000e220008aa0000 */
[----:B------:R-:W1:Y:S01]  /*6440*/  @!P4 SYNCS.CCTL.IV [UR13+0x4008] ;  /* 0x00400800ff00c9b1 */ /* 0x000e62000800000d */
[----:B------:R-:W-:Y:S01]  /*6450*/  NOP ;  /* 0x0000000000007918 */ /* 0x000fe20000000000 */
[----:B------:R-:W-:Y:S02]  /*6460*/  ISETP.LT.AND P4, PT, R2, UR11, !P0 ;  /* 0x0000000b02007c0c */ /* 0x000fe4000c781270 */
[----:B0-----:R-:W-:Y:S02]  /*6470*/  F2FP.SATFINITE.E4M3.F32.PACK_AB_MERGE_C R4, R5, R4, RZ ;  /* 0x000000040504723e */ /* 0x001fe400048070ff */
[----:B------:R-:W-:Y:S02]  /*6480*/  F2FP.SATFINITE.E4M3.F32.PACK_AB_MERGE_C R6, R7, R6, RZ ;  /* 0x000000060706723e */ /* 0x000fe400048070ff */
[----:B------:R-:W-:-:S02]  /*6490*/  F2FP.SATFINITE.E4M3.F32.PACK_AB_MERGE_C R8, R9, R8, RZ ;  /* 0x000000080908723e */ /* 0x000fc400048070ff */
[----:B------:R-:W-:Y:S02]  /*64a0*/  F2FP.SATFINITE.E4M3.F32.PACK_AB_MERGE_C R12, R13, R12, RZ ;  /* 0x0000000c0d0c723e */ /* 0x000fe400048070ff */
[----:B------:R-:W-:Y:S02]  /*64b0*/  F2FP.SATFINITE.E4M3.F32.PACK_AB_MERGE_C R14, R15, R14, RZ ;  /* 0x0000000e0f0e723e */ /* 0x000fe400048070ff */
[----:B------:R-:W-:Y:S02]  /*64c0*/  F2FP.SATFINITE.E4M3.F32.PACK_AB_MERGE_C R16, R17, R16, RZ ;  /* 0x000000101110723e */ /* 0x000fe400048070ff */
[----:B------:R-:W-:Y:S02]  /*64d0*/  F2FP.SATFINITE.E4M3.F32.PACK_AB_MERGE_C R20, R21, R20, RZ ;  /* 0x000000141514723e */ /* 0x000fe400048070ff */
[----:B------:R-:W-:Y:S02]  /*64e0*/  F2FP.SATFINITE.E4M3.F32.PACK_AB_MERGE_C R22, R23, R22, RZ ;  /* 0x000000161716723e */ /* 0x000fe400048070ff */
[----:B------:R-:W-:-:S02]  /*64f0*/  F2FP.SATFINITE.E4M3.F32.PACK_AB_MERGE_C R24, R25, R24, RZ ;  /* 0x000000181918723e */ /* 0x000fc400048070ff */
[----:B------:R-:W-:Y:S02]  /*6500*/  F2FP.SATFINITE.E4M3.F32.PACK_AB_MERGE_C R28, R29, R28, RZ ;  /* 0x0000001c1d1c723e */ /* 0x000fe400048070ff */
[----:B------:R-:W-:Y:S02]  /*6510*/  F2FP.SATFINITE.E4M3.F32.PACK_AB_MERGE_C R30, R31, R30, RZ ;  /* 0x0000001e1f1e723e */ /* 0x000fe400048070ff */
[----:B------:R-:W-:Y:S02]  /*6520*/  F2FP.SATFINITE.E4M3.F32.PACK_AB_MERGE_C R32, R33, R32, RZ ;  /* 0x000000202120723e */ /* 0x000fe400048070ff */
[----:B------:R-:W-:Y:S02]  /*6530*/  F2FP.SATFINITE.E4M3.F32.PACK_AB_MERGE_C R18, R19, R18, RZ ;  /* 0x000000121312723e */ /* 0x000fe400048070ff */
[----:B------:R-:W-:Y:S02]  /*6540*/  LOP3.LUT R17, R4, 0xffff, RZ, 0xc0, !PT ;  /* 0x0000ffff04117812 */ /* 0x000fe400078ec0ff */
[----:B------:R-:W-:-:S02]  /*6550*/  LOP3.LUT R68, R6, 0xffff, RZ, 0xc0, !PT ;  /* 0x0000ffff06447812 */ /* 0x000fc400078ec0ff */
[----:B------:R-:W-:Y:S02]  /*6560*/  LOP3.LUT R70, R8, 0xffff, RZ, 0xc0, !PT ;  /* 0x0000ffff08467812 */ /* 0x000fe400078ec0ff */
[----:B------:R-:W-:Y:S02]  /*6570*/  LOP3.LUT R12, R12, 0xffff, RZ, 0xc0, !PT ;  /* 0x0000ffff0c0c7812 */ /* 0x000fe400078ec0ff */
[----:B------:R-:W-:Y:S02]  /*6580*/  LOP3.LUT R19, R14, 0xffff, RZ, 0xc0, !PT ;  /* 0x0000ffff0e137812 */ /* 0x000fe400078ec0ff */
[----:B------:R-:W-:Y:S02]  /*6590*/  LOP3.LUT R16, R16, 0xffff, RZ, 0xc0, !PT ;  /* 0x0000ffff10107812 */ /* 0x000fe400078ec0ff */
[----:B------:R-:W-:Y:S02]  /*65a0*/  LOP3.LUT R20, R20, 0xffff, RZ, 0xc0, !PT ;  /* 0x0000ffff14147812 */ /* 0x000fe400078ec0ff */
[----:B------:R-:W-:-:S02]  /*65b0*/  LOP3.LUT R21, R22, 0xffff, RZ, 0xc0, !PT ;  /* 0x0000ffff16157812 */ /* 0x000fc400078ec0ff */
[----:B------:R-:W-:Y:S02]  /*65c0*/  LOP3.LUT R24, R24, 0xffff, RZ, 0xc0, !PT ;  /* 0x0000ffff18187812 */ /* 0x000fe400078ec0ff */
[----:B------:R-:W-:Y:S02]  /*65d0*/  LOP3.LUT R28, R28, 0xffff, RZ, 0xc0, !PT ;  /* 0x0000ffff1c1c7812 */ /* 0x000fe400078ec0ff */
[----:B------:R-:W-:Y:S02]  /*65e0*/  LOP3.LUT R23, R30, 0xffff, RZ, 0xc0, !PT ;  /* 0x0000ffff1e177812 */ /* 0x000fe400078ec0ff */
[----:B------:R-:W-:Y:S02]  /*65f0*/  LOP3.LUT R32, R32, 0xffff, RZ, 0xc0, !PT ;  /* 0x0000ffff20207812 */ /* 0x000fe400078ec0ff */
[--C-:B------:R-:W-:Y:S02]  /*6600*/  PRMT R0, R70, 0x3340, R1.reuse ;  /* 0x0000334046007816 */ /* 0x100fe40000000001 */
[----:B------:R-:W-:-:S02]  /*6610*/  PRMT R4, R16, 0x3340, R1 ;  /* 0x0000334010047816 */ /* 0x000fc40000000001 */
[----:B------:R-:W-:Y:S02]  /*6620*/  PRMT R5, R17, 0x3340, R68 ;  /* 0x0000334011057816 */ /* 0x000fe40000000044 */
[----:B------:R-:W-:Y:S02]  /*6630*/  PRMT R7, R12, 0x3340, R19 ;  /* 0x000033400c077816 */ /* 0x000fe40000000013 */
[--C-:B------:R-:W-:Y:S02]  /*6640*/  PRMT R6, R24, 0x3340, R1.reuse ;  /* 0x0000334018067816 */ /* 0x100fe40000000001 */
[----:B------:R-:W-:Y:S02]  /*6650*/  PRMT R8, R32, 0x3340, R1 ;  /* 0x0000334020087816 */ /* 0x000fe40000000001 */
[----:B------:R-:W-:Y:S02]  /*6660*/  PRMT R13, R20, 0x3340, R21 ;  /* 0x00003340140d7816 */ /* 0x000fe40000000015 */
[----:B------:R-:W-:-:S02]  /*6670*/  PRMT R15, R28, 0x3340, R23 ;  /* 0x000033401c0f7816 */ /* 0x000fc40000000017 */
[----:B------:R-:W-:Y:S02]  /*6680*/  F2FP.SATFINITE.E4M3.F32.PACK_AB_MERGE_C R10, R11, R10, RZ ;  /* 0x0000000a0b0a723e */ /* 0x000fe400048070ff */
[----:B------:R-:W-:Y:S02]  /*6690*/  PRMT R9, R5, 0x5410, R0 ;  /* 0x0000541005097816 */ /* 0x000fe40000000000 */
[----:B------:R-:W-:Y:S02]  /*66a0*/  PRMT R11, R7, 0x5410, R4 ;  /* 0x00005410070b7816 */ /* 0x000fe40000000004 */
[----:B------:R-:W-:Y:S02]  /*66b0*/  PRMT R13, R13, 0x5410, R6 ;  /* 0x000054100d0d7816 */ /* 0x000fe40000000006 */
[----:B------:R-:W-:Y:S02]  /*66c0*/  PRMT R15, R15, 0x5410, R8 ;  /* 0x000054100f0f7816 */ /* 0x000fe40000000008 */
[----:B------:R-:W-:-:S02]  /*66d0*/  SHF.R.U32.HI R0, RZ, 0x8, R17 ;  /* 0x00000008ff007819 */ /* 0x000fc40000011611 */
[----:B------:R-:W-:Y:S02]  /*66e0*/  SHF.R.U32.HI R4, RZ, 0x8, R68 ;  /* 0x00000008ff047819 */ /* 0x000fe40000011644 */
[----:B------:R-:W-:Y:S02]  /*66f0*/  SHF.R.U32.HI R5, RZ, 0x8, R70 ;  /* 0x00000008ff057819 */ /* 0x000fe40000011646 */
[----:B------:R-:W-:Y:S02]  /*6700*/  SHF.R.U32.HI R6, RZ, 0x8, R12 ;  /* 0x00000008ff067819 */ /* 0x000fe4000001160c */
[----:B------:R-:W-:Y:S02]  /*6710*/  SHF.R.U32.HI R7, RZ, 0x8, R19 ;  /* 0x00000008ff077819 */ /* 0x000fe40000011613 */
[----:B------:R-:W-:Y:S02]  /*6720*/  SHF.R.U32.HI R8, RZ, 0x8, R16 ;  /* 0x00000008ff087819 */ /* 0x000fe40000011610 */
[----:B------:R-:W-:-:S02]  /*6730*/  LOP3.LUT R17, R0, 0xffff, RZ, 0xc0, !PT ;  /* 0x0000ffff00117812 */ /* 0x000fc400078ec0ff */
[----:B------:R-:W-:Y:S02]  /*6740*/  LOP3.LUT R4, R4, 0xffff, RZ, 0xc0, !PT ;  /* 0x0000ffff04047812 */ /* 0x000fe400078ec0ff */
[----:B------:R-:W-:Y:S02]  /*6750*/  LOP3.LUT R5, R5, 0xffff, RZ, 0xc0, !PT ;  /* 0x0000ffff05057812 */ /* 0x000fe400078ec0ff */
[----:B------:R-:W-:Y:S02]  /*6760*/  LOP3.LUT R6, R6, 0xffff, RZ, 0xc0, !PT ;  /* 0x0000ffff06067812 */ /* 0x000fe400078ec0ff */
[----:B------:R-:W-:Y:S02]  /*6770*/  LOP3.LUT R7, R7, 0xffff, RZ, 0xc0, !PT ;  /* 0x0000ffff07077812 */ /* 0x000fe400078ec0ff */
[----:B------:R-:W-:Y:S02]  /*6780*/  LOP3.LUT R8, R8, 0xffff, RZ, 0xc0, !PT ;  /* 0x0000ffff08087812 */ /* 0x000fe400078ec0ff */
[----:B------:R-:W-:-:S02]  /*6790*/  PRMT R17, R17, 0x3340, R4 ;  /* 0x0000334011117816 */ /* 0x000fc40000000004 */
[----:B------:R-:W-:Y:S02]  /*67a0*/  PRMT R12, R5, 0x3340, R2 ;  /* 0x00003340050c7816 */ /* 0x000fe40000000002 */
[----:B------:R-:W-:Y:S02]  /*67b0*/  PRMT R19, R6, 0x3340, R7 ;  /* 0x0000334006137816 */ /* 0x000fe40000000007 */
[----:B------:R-:W-:Y:S02]  /*67c0*/  PRMT R14, R8, 0x3340, R1 ;  /* 0x00003340080e7816 */ /* 0x000fe40000000001 */
[----:B------:R-:W-:Y:S02]  /*67d0*/  SHF.R.U32.HI R0, RZ, 0x8, R20 ;  /* 0x00000008ff007819 */ /* 0x000fe40000011614 */
[----:B------:R-:W-:Y:S02]  /*67e0*/  SHF.R.U32.HI R4, RZ, 0x8, R21 ;  /* 0x00000008ff047819 */ /* 0x000fe40000011615 */
[----:B------:R-:W-:-:S02]  /*67f0*/  SHF.R.U32.HI R5, RZ, 0x8, R24 ;  /* 0x00000008ff057819 */ /* 0x000fc40000011618 */
[----:B------:R-:W-:Y:S02]  /*6800*/  SHF.R.U32.HI R6, RZ, 0x8, R28 ;  /* 0x00000008ff067819 */ /* 0x000fe4000001161c */
[----:B------:R-:W-:Y:S02]  /*6810*/  SHF.R.U32.HI R7, RZ, 0x8, R23 ;  /* 0x00000008ff077819 */ /* 0x000fe40000011617 */
[----:B------:R-:W-:Y:S02]  /*6820*/  SHF.R.U32.HI R8, RZ, 0x8, R32 ;  /* 0x00000008ff087819 */ /* 0x000fe40000011620 */
[----:B------:R-:W-:Y:S01]  /*6830*/  LOP3.LUT R21, R0, 0xffff, RZ, 0xc0, !PT ;  /* 0x0000ffff00157812 */ /* 0x000fe200078ec0ff */
[----:B--2---:R-:W-:Y:S01]  /*6840*/  IMAD R0, R2, UR5, RZ ;  /* 0x0000000502007c24 */ /* 0x004fe2000f8e02ff */
[----:B------:R-:W-:Y:S02]  /*6850*/  LOP3.LUT R4, R4, 0xffff, RZ, 0xc0, !PT ;  /* 0x0000ffff04047812 */ /* 0x000fe400078ec0ff */
[----:B------:R-:W-:-:S02]  /*6860*/  LOP3.LUT R5, R5, 0xffff, RZ, 0xc0, !PT ;  /* 0x0000ffff05057812 */ /* 0x000fc400078ec0ff */
[----:B------:R-:W-:Y:S02]  /*6870*/  LOP3.LUT R8, R8, 0xffff, RZ, 0xc0, !PT ;  /* 0x0000ffff08087812 */ /* 0x000fe400078ec0ff */
[----:B------:R-:W-:Y:S02]  /*6880*/  LOP3.LUT R7, R7, 0xffff, RZ, 0xc0, !PT ;  /* 0x0000ffff07077812 */ /* 0x000fe400078ec0ff */
[----:B------:R-:W-:Y:S02]  /*6890*/  LOP3.LUT R6, R6, 0xffff, RZ, 0xc0, !PT ;  /* 0x0000ffff06067812 */ /* 0x000fe400078ec0ff */
[----:B------:R-:W-:Y:S02]  /*68a0*/  F2FP.SATFINITE.E4M3.F32.PACK_AB_MERGE_C R26, R27, R26, RZ ;  /* 0x0000001a1b1a723e */ /* 0x000fe400048070ff */
[----:B------:R-:W-:Y:S02]  /*68b0*/  PRMT R4, R21, 0x3340, R4 ;  /* 0x0000334015047816 */ /* 0x000fe40000000004 */
[----:B------:R-:W-:-:S02]  /*68c0*/  PRMT R5, R5, 0x3340, R2 ;  /* 0x0000334005057816 */ /* 0x000fc40000000002 */
[----:B------:R-:W-:Y:S02]  /*68d0*/  F2FP.SATFINITE.E4M3.F32.PACK_AB_MERGE_C R34, R35, R34, RZ ;  /* 0x000000222322723e */ /* 0x000fe400048070ff */
[----:B------:R-:W-:Y:S02]  /*68e0*/  PRMT R8, R8, 0x3340, R1 ;  /* 0x0000334008087816 */ /* 0x000fe40000000001 */
[----:B------:R-:W-:Y:S02]  /*68f0*/  PRMT R21, R6, 0x3340, R7 ;  /* 0x0000334006157816 */ /* 0x000fe40000000007 */
[----:B------:R-:W-:Y:S02]  /*6900*/  LOP3.LUT R26, R26, 0xffff, RZ, 0xc0, !PT ;  /* 0x0000ffff1a1a7812 */ /* 0x000fe400078ec0ff */
[----:B------:R-:W-:Y:S02]  /*6910*/  PRMT R7, R4, 0x5410, R5 ;  /* 0x0000541004077816 */ /* 0x000fe40000000005 */
[----:B------:R-:W-:-:S02]  /*6920*/  PRMT R17, R17, 0x5410, R12 ;  /* 0x0000541011117816 */ /* 0x000fc4000000000c */
[----:B------:R-:W-:Y:S02]  /*6930*/  PRMT R19, R19, 0x5410, R14 ;  /* 0x0000541013137816 */ /* 0x000fe4000000000e */
[----:B------:R-:W-:Y:S02]  /*6940*/  LOP3.LUT R10, R10, 0xffff, RZ, 0xc0, !PT ;  /* 0x0000ffff0a0a7812 */ /* 0x000fe400078ec0ff */
[----:B------:R-:W-:Y:S02]  /*6950*/  PRMT R21, R21, 0x5410, R8 ;  /* 0x0000541015157816 */ /* 0x000fe40000000008 */
[----:B------:R-:W-:Y:S02]  /*6960*/  LOP3.LUT R18, R18, 0xffff, RZ, 0xc0, !PT ;  /* 0x0000ffff12127812 */ /* 0x000fe400078ec0ff */
[----:B------:R-:W-:Y:S02]  /*6970*/  LOP3.LUT R34, R34, 0xffff, RZ, 0xc0, !PT ;  /* 0x0000ffff22227812 */ /* 0x000fe400078ec0ff */
[----:B------:R-:W-:-:S02]  /*6980*/  PRMT R6, R13, 0x4210, R26 ;  /* 0x000042100d067816 */ /* 0x000fc4000000001a */
[----:B------:R-:W-:Y:S02]  /*6990*/  PRMT R26, R7, 0x5210, R26 ;  /* 0x00005210071a7816 */ /* 0x000fe4000000001a */
[--C-:B------:R-:W-:Y:S02]  /*69a0*/  PRMT R4, R9, 0x4210, R10.reuse ;  /* 0x0000421009047816 */ /* 0x100fe4000000000a */
[----:B------:R-:W-:Y:S02]  /*69b0*/  PRMT R24, R17, 0x5210, R10 ;  /* 0x0000521011187816 */ /* 0x000fe4000000000a */
[--C-:B------:R-:W-:Y:S02]  /*69c0*/  PRMT R5, R11, 0x4210, R18.reuse ;  /* 0x000042100b057816 */ /* 0x100fe40000000012 */
[----:B------:R-:W-:Y:S02]  /*69d0*/  PRMT R25, R19, 0x5210, R18 ;  /* 0x0000521013197816 */ /* 0x000fe40000000012 */
[----:B------:R-:W-:-:S02]  /*69e0*/  PRMT R7, R15, 0x4210, R34 ;  /* 0x000042100f077816 */ /* 0x000fc40000000022 */
[----:B------:R-:W-:Y:S02]  /*69f0*/  PRMT R27, R21, 0x5210, R34 ;  /* 0x00005210151b7816 */ /* 0x000fe40000000022 */
[C---:B------:R-:W-:Y:S01]  /*6a00*/  IADD3 R16, P1, PT, R59.reuse, UR8, RZ ;  /* 0x000000083b107c10 */ /* 0x040fe2000ff3e0ff */
[----:B-1----:R0:W-:Y:S03]  /*6a10*/  STS.128 [R69], R4 ;  /* 0x0000000445007388 */ /* 0x0021e60000000c00 */
[----:B------:R-:W-:Y:S01]  /*6a20*/  LEA.HI.X.SX32 R59, R59, UR9, 0x1, P1 ;  /* 0x000000093b3b7c11 */ /* 0x000fe200088f0eff */
[----:B------:R-:W-:Y:S01]  /*6a30*/  STS.128 [R69+0x400], R24 ;  /* 0x0004001845007388 */ /* 0x000fe20000000c00 */
[----:B------:R-:W-:Y:S01]  /*6a40*/  BAR.SYNC.DEFER_BLOCKING 0x0 ;  /* 0x0000000000007b1d */ /* 0x000fe20000010000 */
[----:B------:R-:W-:Y:S02]  /*6a50*/  IADD3 R2, P2, PT, R0, R16, RZ ;  /* 0x0000001000027210 */ /* 0x000fe40007f5e0ff */
[C---:B------:R-:W-:Y:S01]  /*6a60*/  ISETP.LT.AND P1, PT, R36.reuse, UR11, !P0 ;  /* 0x0000000b24007c0c */ /* 0x040fe2000c721270 */
[----:B------:R-:W-:-:S02]  /*6a70*/  IMAD R36, R36, UR5, RZ ;  /* 0x0000000524247c24 */ /* 0x000fc4000f8e02ff */
[----:B0-----:R-:W-:Y:S01]  /*6a80*/  IMAD R5, R3, UR5, RZ ;  /* 0x0000000503057c24 */ /* 0x001fe2000f8e02ff */
[----:B------:R-:W-:Y:S01]  /*6a90*/  LEA.HI.X.SX32 R3, R0, R59, 0x1, P2 ;  /* 0x0000003b00037211 */ /* 0x000fe200010f0eff */
[----:B------:R-:W-:Y:S01]  /*6aa0*/  IMAD R0, R64, UR5, RZ ;  /* 0x0000000540007c24 */ /* 0x000fe2000f8e02ff */
[C---:B------:R-:W-:Y:S01]  /*6ab0*/  ISETP.LT.AND P2, PT, R37.reuse, UR11, !P0 ;  /* 0x0000000b25007c0c */ /* 0x040fe2000c741270 */
[----:B------:R-:W-:Y:S01]  /*6ac0*/  IMAD R37, R37, UR5, RZ ;  /* 0x0000000525257c24 */ /* 0x000fe2000f8e02ff */
[----:B------:R-:W-:-:S04]  /*6ad0*/  IADD3 R4, P6, PT, R5, R16, RZ ;  /* 0x0000001005047210 */ /* 0x000fc80007fde0ff */
[----:B------:R-:W-:Y:S02]  /*6ae0*/  LEA.HI.X.SX32 R5, R5, R59, 0x1, P6 ;  /* 0x0000003b05057211 */ /* 0x000fe400030f0eff */
[C---:B------:R-:W-:Y:S01]  /*6af0*/  ISETP.LT.AND P6, PT, R38.reuse, UR11, !P0 ;  /* 0x0000000b26007c0c */ /* 0x040fe2000c7c1270 */
[----:B------:R-:W-:Y:S01]  /*6b00*/  IMAD R38, R38, UR5, RZ ;  /* 0x0000000526267c24 */ /* 0x000fe2000f8e02ff */
[----:B------:R-:W0:Y:S02]  /*6b10*/  LDS.128 R8, [R67] ;  /* 0x0000000043087984 */ /* 0x000e240000000c00 */
[C---:B0-----:R-:W-:Y:S02]  /*6b20*/  PRMT R75, R8.reuse, 0x7770, RZ ;  /* 0x00007770084b7816 */ /* 0x041fe400000000ff */
[C---:B------:R-:W-:Y:S02]  /*6b30*/  PRMT R69, R8.reuse, 0x7773, RZ ;  /* 0x0000777308457816 */ /* 0x040fe400000000ff */
[C---:B------:R-:W-:Y:S01]  /*6b40*/  PRMT R71, R8.reuse, 0x7772, RZ ;  /* 0x0000777208477816 */ /* 0x040fe200000000ff */
[----:B------:R0:W-:Y:S01]  /*6b50*/  @P4 STG.E.U8 desc[UR26][R2.64], R75 ;  /* 0x0000004b02004986 */ /* 0x0001e2000c10111a */
[----:B------:R-:W-:-:S02]  /*6b60*/  PRMT R73, R8, 0x7771, RZ ;  /* 0x0000777108497816 */ /* 0x000fc400000000ff */
[-C--:B------:R-:W-:Y:S02]  /*6b70*/  IADD3 R6, P4, PT, R36, R16.reuse, RZ ;  /* 0x0000001024067210 */ /* 0x080fe40007f9e0ff */
[----:B------:R-:W-:Y:S01]  /*6b80*/  IADD3 R8, P5, PT, R37, R16, RZ ;  /* 0x0000001025087210 */ /* 0x000fe20007fbe0ff */
[----:B------:R1:W-:Y:S01]  /*6b90*/  @P3 STG.E.U8 desc[UR26][R4.64], R73 ;  /* 0x0000004904003986 */ /* 0x0003e2000c10111a */
[C---:B------:R-:W-:Y:S02]  /*6ba0*/  PRMT R31, R9.reuse, 0x7773, RZ ;  /* 0x00007773091f7816 */ /* 0x040fe400000000ff */
[C---:B------:R-:W-:Y:S02]  /*6bb0*/  PRMT R33, R9.reuse, 0x7772, RZ ;  /* 0x0000777209217816 */ /* 0x040fe400000000ff */
[C---:B------:R-:W-:Y:S02]  /*6bc0*/  PRMT R35, R9.reuse, 0x7771, RZ ;  /* 0x0000777109237816 */ /* 0x040fe400000000ff */
[----:B------:R-:W-:-:S02]  /*6bd0*/  PRMT R13, R9, 0x7770, RZ ;  /* 0x00007770090d7816 */ /* 0x000fc400000000ff */
[-C--:B------:R-:W-:Y:S02]  /*6be0*/  LEA.HI.X.SX32 R7, R36, R59.reuse, 0x1, P4 ;  /* 0x0000003b24077211 */ /* 0x080fe400020f0eff */
[C---:B------:R-:W-:Y:S02]  /*6bf0*/  PRMT R25, R10.reuse, 0x7773, RZ ;  /* 0x000077730a197816 */ /* 0x040fe400000000ff */
[C---:B------:R-:W-:Y:S01]  /*6c00*/  PRMT R27, R10.reuse, 0x7772, RZ ;  /* 0x000077720a1b7816 */ /* 0x040fe200000000ff */
[----:B------:R-:W-:Y:S01]  /*6c10*/  @P1 STG.E.U8 desc[UR26][R6.64], R71 ;  /* 0x0000004706001986 */ /* 0x000fe2000c10111a */
[C---:B------:R-:W-:Y:S02]  /*6c20*/  PRMT R29, R10.reuse, 0x7771, RZ ;  /* 0x000077710a1d7816 */ /* 0x040fe400000000ff */
[----:B------:R-:W-:Y:S02]  /*6c30*/  PRMT R15, R10, 0x7770, RZ ;  /* 0x000077700a0f7816 */ /* 0x000fe400000000ff */
[----:B------:R-:W-:-:S02]  /*6c40*/  LEA.HI.X.SX32 R9, R37, R59, 0x1, P5 ;  /* 0x0000003b25097211 */ /* 0x000fc400028f0eff */
[C---:B------:R-:W-:Y:S01]  /*6c50*/  ISETP.LT.AND P4, PT, R39.reuse, UR11, !P0 ;  /* 0x0000000b27007c0c */ /* 0x040fe2000c781270 */
[----:B------:R-:W-:Y:S01]  /*6c60*/  IMAD R39, R39, UR5, RZ ;  /* 0x0000000527277c24 */ /* 0x000fe2000f8e02ff */
[----:B------:R-:W-:Y:S01]  /*6c70*/  IADD3 R10, P3, PT, R38, R16, RZ ;  /* 0x00000010260a7210 */ /* 0x000fe20007f7e0ff */
[----:B------:R2:W-:Y:S01]  /*6c80*/  @P2 STG.E.U8 desc[UR26][R8.64], R69 ;  /* 0x0000004508002986 */ /* 0x0005e2000c10111a */
[C---:B------:R-:W-:Y:S02]  /*6c90*/  PRMT R17, R11.reuse, 0x7773, RZ ;  /* 0x000077730b117816 */ /* 0x040fe400000000ff */
[C---:B------:R-:W-:Y:S02]  /*6ca0*/  PRMT R19, R11.reuse, 0x7772, RZ ;  /* 0x000077720b137816 */ /* 0x040fe400000000ff */
[C---:B------:R-:W-:Y:S02]  /*6cb0*/  PRMT R21, R11.reuse, 0x7771, RZ ;  /* 0x000077710b157816 */ /* 0x040fe400000000ff */
[----:B------:R-:W-:-:S02]  /*6cc0*/  PRMT R23, R11, 0x7770, RZ ;  /* 0x000077700b177816 */ /* 0x000fc400000000ff */
[-C--:B------:R-:W-:Y:S02]  /*6cd0*/  LEA.HI.X.SX32 R11, R38, R59.reuse, 0x1, P3 ;  /* 0x0000003b260b7211 */ /* 0x080fe400018f0eff */
[C---:B------:R-:W-:Y:S01]  /*6ce0*/  ISETP.LT.AND P3, PT, R40.reuse, UR11, !P0 ;  /* 0x0000000b28007c0c */ /* 0x040fe2000c761270 */
[----:B------:R-:W-:Y:S01]  /*6cf0*/  IMAD R40, R40, UR5, RZ ;  /* 0x0000000528287c24 */ /* 0x000fe2000f8e02ff */
[-C--:B0-----:R-:W-:Y:S01]  /*6d00*/  IADD3 R2, P2, PT, R39, R16.reuse, RZ ;  /* 0x0000001027027210 */ /* 0x081fe20007f5e0ff */
[----:B------:R0:W-:Y:S01]  /*6d10*/  @P6 STG.E.U8 desc[UR26][R10.64], R13 ;  /* 0x0000000d0a006986 */ /* 0x0001e2000c10111a */
[C---:B------:R-:W-:Y:S01]  /*6d20*/  ISETP.LT.AND P1, PT, R41.reuse, UR11, !P0 ;  /* 0x0000000b29007c0c */ /* 0x040fe2000c721270 */
[----:B------:R-:W-:Y:S01]  /*6d30*/  IMAD R41, R41, UR5, RZ ;  /* 0x0000000529297c24 */ /* 0x000fe2000f8e02ff */
[----:B------:R-:W-:Y:S02]  /*6d40*/  LEA.HI.X.SX32 R3, R39, R59, 0x1, P2 ;  /* 0x0000003b27037211 */ /* 0x000fe400010f0eff */
[C---:B------:R-:W-:Y:S01]  /*6d50*/  ISETP.LT.AND P2, PT, R42.reuse, UR11, !P0 ;  /* 0x0000000b2a007c0c */ /* 0x040fe2000c741270 */
[----:B------:R-:W-:Y:S01]  /*6d60*/  IMAD R42, R42, UR5, RZ ;  /* 0x000000052a2a7c24 */ /* 0x000fe2000f8e02ff */
[-C--:B-1----:R-:W-:Y:S01]  /*6d70*/  IADD3 R4, P5, PT, R40, R16.reuse, RZ ;  /* 0x0000001028047210 */ /* 0x082fe20007fbe0ff */
[----:B------:R1:W-:Y:S01]  /*6d80*/  @P4 STG.E.U8 desc[UR26][R2.64], R35 ;  /* 0x0000002302004986 */ /* 0x0003e2000c10111a */
[----:B--2---:R-:W-:-:S02]  /*6d90*/  IADD3 R8, P6, PT, R41, R16, RZ ;  /* 0x0000001029087210 */ /* 0x004fc40007fde0ff */
[-C--:B------:R-:W-:Y:S02]  /*6da0*/  LEA.HI.X.SX32 R5, R40, R59.reuse, 0x1, P5 ;  /* 0x0000003b28057211 */ /* 0x080fe400028f0eff */
[CC--:B0-----:R-:W-:Y:S02]  /*6db0*/  IADD3 R10, P4, PT, R42.reuse, R16.reuse, RZ ;  /* 0x000000102a0a7210 */ /* 0x0c1fe40007f9e0ff */
[C---:B------:R-:W-:Y:S01]  /*6dc0*/  ISETP.LT.AND P5, PT, R43.reuse, UR11, !P0 ;  /* 0x0000000b2b007c0c */ /* 0x040fe2000c7a1270 */
[----:B------:R-:W-:Y:S01]  /*6dd0*/  IMAD R43, R43, UR5, RZ ;  /* 0x000000052b2b7c24 */ /* 0x000fe2000f8e02ff */
[-C--:B------:R-:W-:Y:S01]  /*6de0*/  LEA.HI.X.SX32 R9, R41, R59.reuse, 0x1, P6 ;  /* 0x0000003b29097211 */ /* 0x080fe200030f0eff */
[----:B------:R-:W-:Y:S01]  /*6df0*/  @P3 STG.E.U8 desc[UR26][R4.64], R33 ;  /* 0x0000002104003986 */ /* 0x000fe2000c10111a */
[-C--:B------:R-:W-:Y:S02]  /*6e00*/  LEA.HI.X.SX32 R11, R42, R59.reuse, 0x1, P4 ;  /* 0x0000003b2a0b7211 */ /* 0x080fe400020f0eff */
[CC--:B------:R-:W-:Y:S01]  /*6e10*/  IADD3 R12, P3, PT, R43.reuse, R16.reuse, RZ ;  /* 0x000000102b0c7210 */ /* 0x0c0fe20007f7e0ff */
[----:B------:R-:W0:Y:S03]  /*6e20*/  LDS.128 R4, [R67+0x800] ;  /* 0x0008000043047984 */ /* 0x000e260000000c00 */
[-C--:B------:R-:W-:Y:S01]  /*6e30*/  LEA.HI.X.SX32 R13, R43, R59.reuse, 0x1, P3 ;  /* 0x0000003b2b0d7211 */ /* 0x080fe200018f0eff */
[----:B------:R2:W-:Y:S01]  /*6e40*/  @P1 STG.E.U8 desc[UR26][R8.64], R31 ;  /* 0x0000001f08001986 */ /* 0x0005e2000c10111a */
[C---:B------:R-:W-:Y:S01]  /*6e50*/  ISETP.LT.AND P1, PT, R44.reuse, UR11, !P0 ;  /* 0x0000000b2c007c0c */ /* 0x040fe2000c721270 */
[----:B------:R-:W-:Y:S01]  /*6e60*/  IMAD R44, R44, UR5, RZ ;  /* 0x000000052c2c7c24 */ /* 0x000fe2000f8e02ff */
[----:B------:R-:W-:Y:S01]  /*6e70*/  ISETP.LT.AND P3, PT, R46, UR11, !P0 ;  /* 0x0000000b2e007c0c */ /* 0x000fe2000c761270 */
[----:B------:R3:W-:Y:S01]  /*6e80*/  @P2 STG.E.U8 desc[UR26][R10.64], R15 ;  /* 0x0000000f0a002986 */ /* 0x0007e2000c10111a */
[C---:B------:R-:W-:Y:S01]  /*6e90*/  ISETP.LT.AND P2, PT, R45.reuse, UR11, !P0 ;  /* 0x0000000b2d007c0c */ /* 0x040fe2000c741270 */
[----:B------:R-:W-:Y:S01]  /*6ea0*/  IMAD R45, R45, UR5, RZ ;  /* 0x000000052d2d7c24 */ /* 0x000fe2000f8e02ff */
[----:B-1----:R-:W-:Y:S01]  /*6eb0*/  IADD3 R2, P4, PT, R44, R16, RZ ;  /* 0x000000102c027210 */ /* 0x002fe20007f9e0ff */
[----:B------:R-:W-:Y:S01]  /*6ec0*/  IMAD R46, R46, UR5, RZ ;  /* 0x000000052e2e7c24 */ /* 0x000fe2000f8e02ff */
[----:B------:R-:W-:Y:S02]  /*6ed0*/  @P5 STG.E.U8 desc[UR26][R12.64], R29 ;  /* 0x0000001d0c005986 */ /* 0x000fe4000c10111a */
[----:B------:R-:W-:-:S02]  /*6ee0*/  LEA.HI.X.SX32 R3, R44, R59, 0x1, P4 ;  /* 0x0000003b2c037211 */ /* 0x000fc400020f0eff */
[-C--:B--2---:R-:W-:Y:S02]  /*6ef0*/  IADD3 R8, P6, PT, R45, R16.reuse, RZ ;  /* 0x000000102d087210 */ /* 0x084fe40007fde0ff */
[C---:B------:R-:W-:Y:S01]  /*6f00*/  ISETP.LT.AND P4, PT, R47.reuse, UR11, !P0 ;  /* 0x0000000b2f007c0c */ /* 0x040fe2000c781270 */
[----:B------:R-:W-:Y:S01]  /*6f10*/  IMAD R47, R47, UR5, RZ ;  /* 0x000000052f2f7c24 */ /* 0x000fe2000f8e02ff */
[CC--:B---3--:R-:W-:Y:S01]  /*6f20*/  IADD3 R10, P5, PT, R46.reuse, R16.reuse, RZ ;  /* 0x000000102e0a7210 */ /* 0x0c8fe20007fbe0ff */
[----:B------:R1:W-:Y:S01]  /*6f30*/  @P1 STG.E.U8 desc[UR26][R2.64], R27 ;  /* 0x0000001b02001986 */ /* 0x0003e2000c10111a */
[-C--:B------:R-:W-:Y:S02]  /*6f40*/  LEA.HI.X.SX32 R9, R45, R59.reuse, 0x1, P6 ;  /* 0x0000003b2d097211 */ /* 0x080fe400030f0eff */
[-C--:B------:R-:W-:Y:S02]  /*6f50*/  LEA.HI.X.SX32 R11, R46, R59.reuse, 0x1, P5 ;  /* 0x0000003b2e0b7211 */ /* 0x080fe400028f0eff */
[-C--:B------:R-:W-:Y:S01]  /*6f60*/  IADD3 R14, P1, PT, R47, R16.reuse, RZ ;  /* 0x000000102f0e7210 */ /* 0x080fe20007f3e0ff */
[----:B------:R2:W-:Y:S01]  /*6f70*/  @P2 STG.E.U8 desc[UR26][R8.64], R25 ;  /* 0x0000001908002986 */ /* 0x0005e2000c10111a */
[C---:B------:R-:W-:Y:S01]  /*6f80*/  ISETP.LT.AND P2, PT, R49.reuse, UR11, !P0 ;  /* 0x0000000b31007c0c */ /* 0x040fe2000c741270 */
[----:B------:R-:W-:Y:S01]  /*6f90*/  IMAD R49, R49, UR5, RZ ;  /* 0x0000000531317c24 */ /* 0x000fe2000f8e02ff */
[----:B------:R-:W-:Y:S01]  /*6fa0*/  LEA.HI.X.SX32 R15, R47, R59, 0x1, P1 ;  /* 0x0000003b2f0f7211 */ /* 0x000fe200008f0eff */
[----:B------:R-:W-:Y:S01]  /*6fb0*/  @P3 STG.E.U8 desc[UR26][R10.64], R23 ;  /* 0x000000170a003986 */ /* 0x000fe2000c10111a */
[C---:B------:R-:W-:Y:S01]  /*6fc0*/  ISETP.LT.AND P3, PT, R48.reuse, UR11, !P0 ;  /* 0x0000000b30007c0c */ /* 0x040fe2000c761270 */
[----:B------:R-:W-:Y:S01]  /*6fd0*/  IMAD R48, R48, UR5, RZ ;  /* 0x0000000530307c24 */ /* 0x000fe2000f8e02ff */
[-C--:B-1----:R-:W-:Y:S01]  /*6fe0*/  IADD3 R2, P5, PT, R49, R16.reuse, RZ ;  /* 0x0000001031027210 */ /* 0x082fe20007fbe0ff */
[----:B------:R0:W-:Y:S01]  /*6ff0*/  @P4 STG.E.U8 desc[UR26][R14.64], R21 ;  /* 0x000000150e004986 */ /* 0x0001e2000c10111a */
[C---:B------:R-:W-:Y:S01]  /*7000*/  ISETP.LT.AND P4, PT, R50.reuse, UR11, !P0 ;  /* 0x0000000b32007c0c */ /* 0x040fe2000c781270 */
[----:B------:R-:W-:Y:S01]  /*7010*/  IMAD R50, R50, UR5, RZ ;  /* 0x0000000532327c24 */ /* 0x000fe2000f8e02ff */
[----:B------:R-:W-:-:S02]  /*7020*/  IADD3 R12, P1, PT, R48, R16, RZ ;  /* 0x00000010300c7210 */ /* 0x000fc40007f3e0ff */
[-C--:B------:R-:W-:Y:S02]  /*7030*/  LEA.HI.X.SX32 R3, R49, R59.reuse, 0x1, P5 ;  /* 0x0000003b31037211 */ /* 0x080fe400028f0eff */
[-C--:B------:R-:W-:Y:S02]  /*7040*/  LEA.HI.X.SX32 R13, R48, R59.reuse, 0x1, P1 ;  /* 0x0000003b300d7211 */ /* 0x080fe400008f0eff */
[C---:B------:R-:W-:Y:S01]  /*7050*/  ISETP.LT.AND P1, PT, R51.reuse, UR11, !P0 ;  /* 0x0000000b33007c0c */ /* 0x040fe2000c721270 */
[----:B------:R-:W-:Y:S01]  /*7060*/  IMAD R51, R51, UR5, RZ ;  /* 0x0000000533337c24 */ /* 0x000fe2000f8e02ff */
[-C--:B--2---:R-:W-:Y:S01]  /*7070*/  IADD3 R8, P6, PT, R50, R16.reuse, RZ ;  /* 0x0000001032087210 */ /* 0x084fe20007fde0ff */
[----:B------:R1:W-:Y:S01]  /*7080*/  @P3 STG.E.U8 desc[UR26][R12.64], R19 ;  /* 0x000000130c003986 */ /* 0x0003e2000c10111a */
[----:B0-----:R-:W-:Y:S02]  /*7090*/  PRMT R21, R4, 0x7770, RZ ;  /* 0x0000777004157816 */ /* 0x001fe400000000ff */
[----:B------:R-:W-:Y:S01]  /*70a0*/  IADD3 R10, P3, PT, R51, R16, RZ ;  /* 0x00000010330a7210 */ /* 0x000fe20007f7e0ff */
[----:B------:R-:W-:Y:S01]  /*70b0*/  @P2 STG.E.U8 desc[UR26][R2.64], R17 ;  /* 0x0000001102002986 */ /* 0x000fe2000c10111a */
[C---:B------:R-:W-:Y:S01]  /*70c0*/  ISETP.LT.AND P2, PT, R52.reuse, UR11, !P0 ;  /* 0x0000000b34007c0c */ /* 0x040fe2000c741270 */
[----:B------:R-:W-:Y:S01]  /*70d0*/  IMAD R52, R52, UR5, RZ ;  /* 0x0000000534347c24 */ /* 0x000fe2000f8e02ff */
[----:B------:R-:W-:-:S02]  /*70e0*/  LEA.HI.X.SX32 R9, R50, R59, 0x1, P6 ;  /* 0x0000003b32097211 */ /* 0x000fc400030f0eff */
[-C--:B------:R-:W-:Y:S02]  /*70f0*/  LEA.HI.X.SX32 R11, R51, R59.reuse, 0x1, P3 ;  /* 0x0000003b330b7211 */ /* 0x080fe400018f0eff */
[----:B------:R-:W-:Y:S01]  /*7100*/  PRMT R15, R4, 0x7771, RZ ;  /* 0x00007771040f7816 */ /* 0x000fe200000000ff */
[----:B------:R0:W-:Y:S01]  /*7110*/  @P4 STG.E.U8 desc[UR26][R8.64], R21 ;  /* 0x0000001508004986 */ /* 0x0001e2000c10111a */
[C---:B-1----:R-:W-:Y:S02]  /*7120*/  IADD3 R12, P6, PT, R52.reuse, R16, RZ ;  /* 0x00000010340c7210 */ /* 0x042fe40007fde0ff */
[C---:B------:R-:W-:Y:S01]  /*7130*/  ISETP.LT.AND P4, PT, R53.reuse, UR11, !P0 ;  /* 0x0000000b35007c0c */ /* 0x040fe2000c781270 */
[----:B------:R1:W-:Y:S01]  /*7140*/  @P1 STG.E.U8 desc[UR26][R10.64], R15 ;  /* 0x0000000f0a001986 */ /* 0x0003e2000c10111a */
[----:B------:R-:W-:Y:S01]  /*7150*/  IMAD R53, R53, UR5, RZ ;  /* 0x0000000535357c24 */ /* 0x000fe2000f8e02ff */
[C---:B------:R-:W-:Y:S01]  /*7160*/  ISETP.LT.AND P1, PT, R55.reuse, UR11, !P0 ;  /* 0x0000000b37007c0c */ /* 0x040fe2000c721270 */
[----:B------:R-:W-:Y:S01]  /*7170*/  IMAD R55, R55, UR5, RZ ;  /* 0x0000000537377c24 */ /* 0x000fe2000f8e02ff */
[----:B------:R-:W-:-:S02]  /*7180*/  LEA.HI.X.SX32 R13, R52, R59, 0x1, P6 ;  /* 0x0000003b340d7211 */ /* 0x000fc400030f0eff */
[C---:B------:R-:W-:Y:S01]  /*7190*/  ISETP.LT.AND P3, PT, R54.reuse, UR11, !P0 ;  /* 0x0000000b36007c0c */ /* 0x040fe2000c761270 */
[----:B------:R-:W-:Y:S01]  /*71a0*/  IMAD R54, R54, UR5, RZ ;  /* 0x0000000536367c24 */ /* 0x000fe2000f8e02ff */
[----:B0-----:R-:W-:Y:S02]  /*71b0*/  PRMT R21, R4, 0x7772, RZ ;  /* 0x0000777204157816 */ /* 0x001fe400000000ff */
[-C--:B------:R-:W-:Y:S02]  /*71c0*/  IADD3 R2, P5, PT, R53, R16.reuse, RZ ;  /* 0x0000001035027210 */ /* 0x080fe40007fbe0ff */
[-C--:B------:R-:W-:Y:S01]  /*71d0*/  IADD3 R8, P6, PT, R54, R16.reuse, RZ ;  /* 0x0000001036087210 */ /* 0x080fe20007fde0ff */
[----:B------:R0:W-:Y:S01]  /*71e0*/  @P2 STG.E.U8 desc[UR26][R12.64], R21 ;  /* 0x000000150c002986 */ /* 0x0001e2000c10111a */
[----:B-1----:R-:W-:Y:S02]  /*71f0*/  IADD3 R10, P2, PT, R55, R16, RZ ;  /* 0x00000010370a7210 */ /* 0x002fe40007f5e0ff */
[----:B------:R-:W-:-:S02]  /*7200*/  LEA.HI.X.SX32 R3, R53, R59, 0x1, P5 ;  /* 0x0000003b35037211 */ /* 0x000fc400028f0eff */
[----:B------:R-:W-:Y:S02]  /*7210*/  PRMT R19, R4, 0x7773, RZ ;  /* 0x0000777304137816 */ /* 0x000fe400000000ff */
[-C--:B------:R-:W-:Y:S02]  /*7220*/  LEA.HI.X.SX32 R11, R55, R59.reuse, 0x1, P2 ;  /* 0x0000003b370b7211 */ /* 0x080fe400010f0eff */
[C---:B------:R-:W-:Y:S01]  /*7230*/  ISETP.LT.AND P2, PT, R56.reuse, UR11, !P0 ;  /* 0x0000000b38007c0c */ /* 0x040fe2000c741270 */
[----:B------:R-:W-:Y:S01]  /*7240*/  IMAD R56, R56, UR5, RZ ;  /* 0x0000000538387c24 */ /* 0x000fe2000f8e02ff */
[----:B------:R-:W-:Y:S01]  /*7250*/  LEA.HI.X.SX32 R9, R54, R59, 0x1, P6 ;  /* 0x0000003b36097211 */ /* 0x000fe200030f0eff */
[----:B------:R1:W-:Y:S01]  /*7260*/  @P4 STG.E.U8 desc[UR26][R2.64], R19 ;  /* 0x0000001302004986 */ /* 0x0003e2000c10111a */
[C---:B------:R-:W-:Y:S02]  /*7270*/  PRMT R17, R5.reuse, 0x7770, RZ ;  /* 0x0000777005117816 */ /* 0x040fe400000000ff */
[----:B------:R-:W-:-:S02]  /*7280*/  PRMT R15, R5, 0x7771, RZ ;  /* 0x00007771050f7816 */ /* 0x000fc400000000ff */
[C---:B------:R-:W-:Y:S01]  /*7290*/  ISETP.LT.AND P4, PT, R57.reuse, UR11, !P0 ;  /* 0x0000000b39007c0c */ /* 0x040fe2000c781270 */
[----:B------:R-:W-:Y:S01]  /*72a0*/  IMAD R57, R57, UR5, RZ ;  /* 0x0000000539397c24 */ /* 0x000fe2000f8e02ff */
[-C--:B0-----:R-:W-:Y:S01]  /*72b0*/  IADD3 R12, P6, PT, R56, R16.reuse, RZ ;  /* 0x00000010380c7210 */ /* 0x081fe20007fde0ff */
[----:B------:R0:W-:Y:S01]  /*72c0*/  @P3 STG.E.U8 desc[UR26][R8.64], R17 ;  /* 0x0000001108003986 */ /* 0x0001e2000c10111a */
[C---:B------:R-:W-:Y:S01]  /*72d0*/  ISETP.LT.AND P3, PT, R58.reuse, UR11, !P0 ;  /* 0x0000000b3a007c0c */ /* 0x040fe2000c761270 */
[----:B------:R-:W-:Y:S01]  /*72e0*/  IMAD R58, R58, UR5, RZ ;  /* 0x000000053a3a7c24 */ /* 0x000fe2000f8e02ff */
[----:B------:R-:W-:Y:S01]  /*72f0*/  LEA.HI.X.SX32 R13, R56, R59, 0x1, P6 ;  /* 0x0000003b380d7211 */ /* 0x000fe200030f0eff */
[----:B------:R2:W-:Y:S01]  /*7300*/  @P1 STG.E.U8 desc[UR26][R10.64], R15 ;  /* 0x0000000f0a001986 */ /* 0x0005e2000c10111a */
[C---:B------:R-:W-:Y:S01]  /*7310*/  ISETP.LT.AND P1, PT, R60.reuse, UR11, !P0 ;  /* 0x0000000b3c007c0c */ /* 0x040fe2000c721270 */
[----:B------:R-:W-:Y:S01]  /*7320*/  IMAD R60, R60, UR5, RZ ;  /* 0x000000053c3c7c24 */ /* 0x000fe2000f8e02ff */
[----:B-1----:R-:W-:-:S02]  /*7330*/  IADD3 R2, P5, PT, R57, R16, RZ ;  /* 0x0000001039027210 */ /* 0x002fc40007fbe0ff */
[----:B------:R-:W-:Y:S02]  /*7340*/  PRMT R19, R5, 0x7772, RZ ;  /* 0x0000777205137816 */ /* 0x000fe400000000ff */
[-C--:B------:R-:W-:Y:S02]  /*7350*/  IADD3 R4, P6, PT, R58, R16.reuse, RZ ;  /* 0x000000103a047210 */ /* 0x080fe40007fde0ff */
[-C--:B------:R-:W-:Y:S01]  /*7360*/  LEA.HI.X.SX32 R3, R57, R59.reuse, 0x1, P5 ;  /* 0x0000003b39037211 */ /* 0x080fe200028f0eff */
[----:B------:R1:W-:Y:S01]  /*7370*/  @P2 STG.E.U8 desc[UR26][R12.64], R19 ;  /* 0x000000130c002986 */ /* 0x0003e2000c10111a */
[----:B0-----:R-:W-:Y:S02]  /*7380*/  IADD3 R8, P2, PT, R60, R16, RZ ;  /* 0x000000103c087210 */ /* 0x001fe40007f5e0ff */
[----:B--2---:R-:W-:Y:S02]  /*7390*/  PRMT R15, R5, 0x7773, RZ ;  /* 0x00007773050f7816 */ /* 0x004fe400000000ff */
[----:B------:R-:W-:-:S02]  /*73a0*/  LEA.HI.X.SX32 R5, R58, R59, 0x1, P6 ;  /* 0x0000003b3a057211 */ /* 0x000fc400030f0eff */
[----:B------:R-:W-:Y:S01]  /*73b0*/  PRMT R11, R6, 0x7770, RZ ;  /* 0x00007770060b7816 */ /* 0x000fe200000000ff */
[----:B------:R0:W-:Y:S01]  /*73c0*/  @P4 STG.E.U8 desc[UR26][R2.64], R15 ;  /* 0x0000000f02004986 */ /* 0x0001e2000c10111a */
[----:B------:R-:W-:Y:S02]  /*73d0*/  LEA.HI.X.SX32 R9, R60, R59, 0x1, P2 ;  /* 0x0000003b3c097211 */ /* 0x000fe400010f0eff */
[----:B------:R-:W-:Y:S01]  /*73e0*/  PRMT R17, R6, 0x7771, RZ ;  /* 0x0000777106117816 */ /* 0x000fe200000000ff */
[----:B------:R2:W-:Y:S01]  /*73f0*/  @P3 STG.E.U8 desc[UR26][R4.64], R11 ;  /* 0x0000000b04003986 */ /* 0x0005e2000c10111a */
[C---:B------:R-:W-:Y:S01]  /*7400*/  ISETP.LT.AND P4, PT, R62.reuse, UR11, !P0 ;  /* 0x0000000b3e007c0c */ /* 0x040fe2000c781270 */
[----:B------:R-:W-:Y:S01]  /*7410*/  IMAD R62, R62, UR5, RZ ;  /* 0x000000053e3e7c24 */ /* 0x000fe2000f8e02ff */
[----:B------:R-:W-:Y:S01]  /*7420*/  ISETP.LT.AND P3, PT, R63, UR11, !P0 ;  /* 0x0000000b3f007c0c */ /* 0x000fe2000c761270 */
[----:B------:R3:W-:Y:S01]  /*7430*/  @P1 STG.E.U8 desc[UR26][R8.64], R17 ;  /* 0x0000001108001986 */ /* 0x0007e2000c10111a */
[----:B------:R-:W-:Y:S01]  /*7440*/  ISETP.LT.AND P5, PT, R61, UR11, !P0 ;  /* 0x0000000b3d007c0c */ /* 0x000fe2000c7a1270 */
[----:B------:R-:W-:Y:S01]  /*7450*/  IMAD R63, R63, UR5, RZ ;  /* 0x000000053f3f7c24 */ /* 0x000fe2000f8e02ff */
[C---:B------:R-:W-:Y:S01]  /*7460*/  PRMT R25, R6.reuse, 0x7772, RZ ;  /* 0x0000777206197816 */ /* 0x040fe200000000ff */
[----:B------:R-:W-:Y:S01]  /*7470*/  IMAD R61, R61, UR5, RZ ;  /* 0x000000053d3d7c24 */ /* 0x000fe2000f8e02ff */
[----:B------:R-:W-:Y:S01]  /*7480*/  PRMT R23, R6, 0x7773, RZ ;  /* 0x0000777306177816 */ /* 0x000fe200000000ff */
[----:B-1----:R-:W-:Y:S01]  /*7490*/  IMAD R13, R65, UR5, RZ ;  /* 0x00000005410d7c24 */ /* 0x002fe2000f8e02ff */
[-C--:B------:R-:W-:Y:S01]  /*74a0*/  IADD3 R10, P2, PT, R63, R16.reuse, RZ ;  /* 0x000000103f0a7210 */ /* 0x080fe20007f5e0ff */
[----:B0-----:R-:W-:Y:S01]  /*74b0*/  IMAD R15, R66, UR5, RZ ;  /* 0x00000005420f7c24 */ /* 0x001fe2000f8e02ff */
[----:B--2---:R-:W-:-:S02]  /*74c0*/  IADD3 R4, P1, PT, R62, R16, RZ ;  /* 0x000000103e047210 */ /* 0x004fc40007f3e0ff */
[-C--:B------:R-:W-:Y:S02]  /*74d0*/  IADD3 R2, P6, PT, R61, R16.reuse, RZ ;  /* 0x000000103d027210 */ /* 0x080fe40007fde0ff */
[-C--:B------:R-:W-:Y:S02]  /*74e0*/  LEA.HI.X.SX32 R5, R62, R59.reuse, 0x1, P1 ;  /* 0x0000003b3e057211 */ /* 0x080fe400008f0eff */
[----:B------:R-:W-:Y:S02]  /*74f0*/  IADD3 R12, P1, PT, R13, R16, RZ ;  /* 0x000000100d0c7210 */ /* 0x000fe40007f3e0ff */
[-C--:B------:R-:W-:Y:S02]  /*7500*/  LEA.HI.X.SX32 R11, R63, R59.reuse, 0x1, P2 ;  /* 0x0000003b3f0b7211 */ /* 0x080fe400010f0eff */
[----:B------:R-:W-:Y:S02]  /*7510*/  LEA.HI.X.SX32 R3, R61, R59, 0x1, P6 ;  /* 0x0000003b3d037211 */ /* 0x000fe400030f0eff */
[----:B------:R-:W-:-:S02]  /*7520*/  ISETP.LT.AND P2, PT, R64, UR11, !P0 ;  /* 0x0000000b40007c0c */ /* 0x000fc4000c741270 */
[-C--:B------:R-:W-:Y:S01]  /*7530*/  LEA.HI.X.SX32 R13, R13, R59.reuse, 0x1, P1 ;  /* 0x0000003b0d0d7211 */ /* 0x080fe200008f0eff */
[----:B------:R0:W-:Y:S01]  /*7540*/  @P5 STG.E.U8 desc[UR26][R2.64], R25 ;  /* 0x0000001902005986 */ /* 0x0001e2000c10111a */
[-C--:B---3--:R-:W-:Y:S02]  /*7550*/  IADD3 R8, P6, PT, R0, R16.reuse, RZ ;  /* 0x0000001000087210 */ /* 0x088fe40007fde0ff */
[----:B------:R-:W-:Y:S01]  /*7560*/  ISETP.LT.AND P1, PT, R65, UR11, !P0 ;  /* 0x0000000b41007c0c */ /* 0x000fe2000c721270 */
[----:B------:R0:W-:Y:S01]  /*7570*/  @P4 STG.E.U8 desc[UR26][R4.64], R23 ;  /* 0x0000001704004986 */ /* 0x0001e2000c10111a */
[----:B------:R-:W-:Y:S02]  /*7580*/  ISETP.LT.AND P0, PT, R66, UR11, !P0 ;  /* 0x0000000b42007c0c */ /* 0x000fe4000c701270 */
[----:B------:R-:W-:Y:S02]  /*7590*/  LEA.HI.X.SX32 R9, R0, R59, 0x1, P6 ;  /* 0x0000003b00097211 */ /* 0x000fe400030f0eff */
[----:B------:R-:W-:-:S02]  /*75a0*/  IADD3 R14, P6, PT, R15, R16, RZ ;  /* 0x000000100f0e7210 */ /* 0x000fc40007fde0ff */
[C---:B------:R-:W-:Y:S02]  /*75b0*/  PRMT R17, R7.reuse, 0x7773, RZ ;  /* 0x0000777307117816 */ /* 0x040fe400000000ff */
[C---:B------:R-:W-:Y:S02]  /*75c0*/  PRMT R19, R7.reuse, 0x7772, RZ ;  /* 0x0000777207137816 */ /* 0x040fe400000000ff */
[C---:B------:R-:W-:Y:S02]  /*75d0*/  PRMT R21, R7.reuse, 0x7771, RZ ;  /* 0x0000777107157816 */ /* 0x040fe400000000ff */
[----:B------:R-:W-:Y:S02]  /*75e0*/  PRMT R7, R7, 0x7770, RZ ;  /* 0x0000777007077816 */ /* 0x000fe400000000ff */
[----:B------:R-:W-:-:S03]  /*75f0*/  LEA.HI.X.SX32 R15, R15, R59, 0x1, P6 ;  /* 0x0000003b0f0f7211 */ /* 0x000fc600030f0eff */
[----:B------:R0:W-:Y:S04]  /*7600*/  @P3 STG.E.U8 desc[UR26][R10.64], R7 ;  /* 0x000000070a003986 */ /* 0x0001e8000c10111a */
[----:B------:R0:W-:Y:S04]  /*7610*/  @P2 STG.E.U8 desc[UR26][R8.64], R21 ;  /* 0x0000001508002986 */ /* 0x0001e8000c10111a */
[----:B------:R0:W-:Y:S04]  /*7620*/  @P1 STG.E.U8 desc[UR26][R12.64], R19 ;  /* 0x000000130c001986 */ /* 0x0001e8000c10111a */
[----:B------:R0:W-:Y:S01]  /*7630*/  @P0 STG.E.U8 desc[UR26][R14.64], R17 ;  /* 0x000000110e000986 */ /* 0x0001e2000c10111a */
[----:B------:R-:W-:Y:S06]  /*7640*/  BAR.SYNC.DEFER_BLOCKING 0x0 ;  /* 0x0000000000007b1d */ /* 0x000fec0000010000 */
[----:B------:R-:W-:Y:S05]  /*7650*/  BRA.U UP0, `(.L_x_13) ;  /* 0x0000000100a07547 */ /* 0x000fea000b800000 */
[----:B------:R-:W1:Y:S01]  /*7660*/  S2UR UR5, SR_CgaCtaId ;  /* 0x00000000000579c3 */ /* 0x000e620000008800 */
[----:B------:R-:W-:Y:S01]  /*7670*/  NOP ;  /* 0x0000000000007918 */ /* 0x000fe20000000000 */
[----:B------:R-:W-:Y:S01]  /*7680*/  UMOV UR4, 0x50 ;  /* 0x0000005000047882 */ /* 0x000fe20000000000 */
[----:B------:R-:W-:Y:S02]  /*7690*/  IMAD.U32 R0, RZ, RZ, UR12 ;  /* 0x0000000cff007e24 */ /* 0x000fe4000f8e00ff */
[----:B0-----:R-:W-:Y:S02]  /*76a0*/  IMAD.MOV.U32 R3, RZ, RZ, 0x3 ;  /* 0x00000003ff037424 */ /* 0x001fe400078e00ff */
[----:B------:R-:W-:Y:S01]  /*76b0*/  IMAD.MOV.U32 R7, RZ, RZ, 0x1 ;  /* 0x00000001ff077424 */ /* 0x000fe200078e00ff */
[----:B------:R-:W-:-:S04]  /*76c0*/  LOP3.LUT R0, R0, 0xffff, RZ, 0xc0, !PT ;  /* 0x0000ffff00007812 */ /* 0x000fc800078ec0ff */
[----:B------:R-:W-:-:S05]  /*76d0*/  SHF.R.U32.HI R0, RZ, 0x5, R0 ;  /* 0x00000005ff007819 */ /* 0x000fca0000011600 */
[----:B------:R-:W-:Y:S01]  /*76e0*/  VIADD R2, R0, 0x10 ;  /* 0x0000001000027836 */ /* 0x000fe20000000000 */
[----:B------:R-:W-:Y:S01]  /*76f0*/  SHF.L.U32 R0, R3, R0, RZ ;  /* 0x0000000003007219 */ /* 0x000fe200000006ff */
[----:B-1----:R-:W-:-:S03]  /*7700*/  ULEA UR6, UR5, UR4, 0x18 ;  /* 0x0000000405067291 */ /* 0x002fc6000f8ec0ff */
[----:B------:R-:W-:-:S04]  /*7710*/  SHF.L.U32 R3, R7, R2, RZ ;  /* 0x0000000207037219 */ /* 0x000fc800000006ff */
[----:B------:R-:W-:Y:S02]  /*7720*/  LOP3.LUT R0, R3, R0, RZ, 0xfc, !PT ;  /* 0x0000000003007212 */ /* 0x000fe400078efcff */
[----:B------:R-:W0:Y:S02]  /*7730*/  LDS R5, [UR6] ;  /* 0x00000006ff057984 */ /* 0x000e240008000800 */
[C---:B------:R-:W-:Y:S02]  /*7740*/  LOP3.LUT R2, R0.reuse, 0xffff, RZ, 0xc0, !PT ;  /* 0x0000ffff00027812 */ /* 0x040fe400078ec0ff */
[----:B0-----:R-:W-:-:S04]  /*7750*/  LOP3.LUT R3, R0, 0xffff, R5, 0x80, !PT ;  /* 0x0000ffff00037812 */ /* 0x001fc800078e8005 */
[----:B------:R-:W-:-:S13]  /*7760*/  ISETP.NE.AND P0, PT, R3, R2, PT ;  /* 0x000000020300720c */ /* 0x000fda0003f05270 */
[----:B------:R-:W-:Y:S05]  /*7770*/  @P0 BRA `(.L_x_14) ;  /* 0x0000000000500947 */ /* 0x000fea0003800000 */
[----:B------:R-:W-:Y:S02]  /*7780*/  SHF.R.U32.HI R5, RZ, 0x10, R5 ;  /* 0x00000010ff057819 */ /* 0x000fe40000011605 */
[----:B------:R-:W-:-:S04]  /*7790*/  SHF.R.U32.HI R2, RZ, 0x10, R0 ;  /* 0x00000010ff027819 */ /* 0x000fc80000011600 */
[----:B------:R-:W-:-:S04]  /*77a0*/  LOP3.LUT R5, R5, R2, RZ, 0xc0, !PT ;  /* 0x0000000205057212 */ /* 0x000fc800078ec0ff */
[----:B------:R-:W-:-:S13]  /*77b0*/  ISETP.NE.AND P0, PT, R5, R2, PT ;  /* 0x000000020500720c */ /* 0x000fda0003f05270 */
[----:B------:R-:W-:Y:S05]  /*77c0*/  @P0 BRA `(.L_x_15) ;  /* 0x0000000000300947 */ /* 0x000fea0003800000 */
[----:B------:R-:W-:Y:S01]  /*77d0*/  R2UR UR4, R0 ;  /* 0x00000000000472ca */ /* 0x000fe200000e0000 */
[----:B------:R-:W-:Y:S01]  /*77e0*/  VOTEU.ANY UR5, UPT, PT ;  /* 0x0000000000057886 */ /* 0x000fe200038e0100 */
[----:B------:R-:W0:Y:S01]  /*77f0*/  S2R R0, SR_LANEID ;  /* 0x0000000000007919 */ /* 0x000e220000000000 */
[----:B------:R-:W-:-:S10]  /*7800*/  UFLO.U32 UR5, UR5 ;  /* 0x00000005000572bd */ /* 0x000fd400080e0000 */
[----:B------:R-:W-:-:S06]  /*7810*/  ULOP3.LUT UR4, URZ, UR4, URZ, 0x33, !UPT ;  /* 0x00000004ff047292 */ /* 0x000fcc000f8e33ff */
[----:B------:R-:W-:-:S04]  /*7820*/  IMAD.U32 R2, RZ, RZ, UR4 ;  /* 0x00000004ff027e24 */ /* 0x000fc8000f8e00ff */
[----:B------:R-:W1:Y:S02]  /*7830*/  REDUX UR7, R2 ;  /* 0x00000000020773c4 */ /* 0x000e640000000000 */
[----:B------:R2:W-:Y:S01]  /*7840*/  UTCATOMSWS.AND URZ, UR4 ;  /* 0x0000000400ff79e3 */ /* 0x0005e20008000000 */
[----:B0-----:R-:W-:Y:S01]  /*7850*/  ISETP.EQ.U32.AND P0, PT, R0, UR5, PT ;  /* 0x0000000500007c0c */ /* 0x001fe2000bf02070 */
[----:B-1----:R-:W-:-:S12]  /*7860*/  IMAD.U32 R0, RZ, RZ, UR7 ;  /* 0x00000007ff007e24 */ /* 0x002fd8000f8e00ff */
[----:B------:R2:W-:Y:S01]  /*7870*/  @P0 ATOMS.AND RZ, [UR6], R0 ;  /* 0x00000000ffff098c */ /* 0x0005e2000a800006 */
[----:B------:R-:W-:Y:S05]  /*7880*/  BRA `(.L_x_13) ;  /* 0x0000000000147947 */ /* 0x000fea0003800000 */
.L_x_15:
[----:B------:R-:W-:-:S07]  /*7890*/  MOV R2, 0x78b0 ;  /* 0x000078b000027802 */ /* 0x000fce0000000f00 */
[----:B------:R-:W-:Y:S05]  /*78a0*/  CALL.REL.NOINC `($__internal_0_$__cuda_sm10x_tcgen05_guardrail_trap_col_being_dealloced_not_returned_by_alloc) ;  /* 0x00000000002c7944 */ /* 0x000fea0003c00000 */
[----:B------:R-:W-:Y:S05]  /*78b0*/  BRA `(.L_x_13) ;  /* 0x0000000000087947 */ /* 0x000fea0003800000 */
.L_x_14:
[----:B------:R-:W-:-:S07]  /*78c0*/  MOV R2, 0x78e0 ;  /* 0x000078e000027802 */ /* 0x000fce0000000f00 */
[----:B------:R-:W-:Y:S05]  /*78d0*/  CALL.REL.NOINC `($__internal_2_$__cuda_sm10x_tcgen05_guardrail_trap_unallocated_columns_being_dealloced) ;  /* 0x0000000000387944 */ /* 0x000fea0003c00000 */
.L_x_13:
[----:B------:R-:W-:Y:S01]  /*78e0*/  NOP ;  /* 0x0000000000007918 */ /* 0x000fe20000000000 */
[----:B--2---:R-:W-:Y:S05]  /*78f0*/  EXIT ;  /* 0x000000000000794d */ /* 0x004fea0003800000 */
.L_x_8:
[----:B------:R-:W0:Y:S02]  /*7900*/  SYNCS.PHASECHK.TRANS64.TRYWAIT P1, [UR15], R126 ;  /* 0x0000007eff0075a7 */ /* 0x000e24000802110f */
[----:B0-----:R-:W-:Y:S05]  /*7910*/  @!P1 BRA `(.L_x_8) ;  /* 0xfffffffc00f89947 */ /* 0x001fea000383ffff */
[----:B------:R-:W-:Y:S05]  /*7920*/  BRA `(.L_x_16) ;  /* 0xffffffd800107947 */ /* 0x000fea000383ffff */
.L_x_12:
[----:B------:R-:W1:Y:S02]  /*7930*/  SYNCS.PHASECHK.TRANS64.TRYWAIT P0, [UR15], R4 ;  /* 0x00000004ff0075a7 */ /* 0x000e64000800110f */
[----:B-1----:R-:W-:Y:S05]  /*7940*/  @!P0 BRA `(.L_x_12) ;  /* 0xfffffffc00f88947 */ /* 0x002fea000383ffff */
[----:B------:R-:W-:Y:S05]  /*7950*/  BRA `(.L_x_11) ;  /* 0xffffffe800687947 */ /* 0x000fea000383ffff */
        .weak           $__internal_0_$__cuda_sm10x_tcgen05_guardrail_trap_col_being_dealloced_not_returned_by_alloc
        .type           $__internal_0_$__cuda_sm10x_tcgen05_guardrail_trap_col_being_dealloced_not_returned_by_alloc,@function
        .size           $__internal_0_$__cuda_sm10x_tcgen05_guardrail_trap_col_being_dealloced_not_returned_by_alloc,($__internal_1_$__cuda_sm10x_tcgen05_guardrail_trap_phase_invalid_during_alloc - $__internal_0_$__cuda_sm10x_tcgen05_guardrail_trap_col_being_dealloced_not_returned_by_alloc)
$__internal_0_$__cuda_sm10x_tcgen05_guardrail_trap_col_being_dealloced_not_returned_by_alloc:
[----:B------:R-:W-:Y:S05]  /*7960*/  BPT.TRAP 0x1 ;  /* 0x000000040000795c */ /* 0x000fea0000300000 */
[----:B------:R-:W-:-:S04]  /*7970*/  IMAD.MOV.U32 R3, RZ, RZ, 0x0 ;  /* 0x00000000ff037424 */ /* 0x000fc800078e00ff */
[----:B------:R-:W-:Y:S05]  /*7980*/  RET.REL.NODEC R2 `(matmul_kernel) ;  /* 0xffffff84029c7950 */ /* 0x000fea0003c3ffff */
        .weak           $__internal_1_$__cuda_sm10x_tcgen05_guardrail_trap_phase_invalid_during_alloc
        .type           $__internal_1_$__cuda_sm10x_tcgen05_guardrail_trap_phase_invalid_during_alloc,@function
        .size           $__internal_1_$__cuda_sm10x_tcgen05_guardrail_trap_phase_invalid_during_alloc,($__internal_2_$__cuda_sm10x_tcgen05_guardrail_trap_unallocated_columns_being_dealloced - $__internal_1_$__cuda_sm10x_tcgen05_guardrail_trap_phase_invalid_during_alloc)
$__internal_1_$__cuda_sm10x_tcgen05_guardrail_trap_phase_invalid_during_alloc:
[----:B------:R-:W-:Y:S05]  /*7990*/  BPT.TRAP 0x1 ;  /* 0x000000040000795c */ /* 0x000fea0000300000 */
[----:B------:R-:W-:-:S04]  /*79a0*/  IMAD.MOV.U32 R3, RZ, RZ, 0x0 ;  /* 0x00000000ff037424 */ /* 0x000fc800078e00ff */
[----:B------:R-:W-:Y:S05]  /*79b0*/  RET.REL.NODEC R2 `(matmul_kernel) ;  /* 0xffffff8402907950 */ /* 0x000fea0003c3ffff */
        .weak           $__internal_2_$__cuda_sm10x_tcgen05_guardrail_trap_unallocated_columns_being_dealloced
        .type           $__internal_2_$__cuda_sm10x_tcgen05_guardrail_trap_unallocated_columns_being_dealloced,@function
        .size           $__internal_2_$__cuda_sm10x_tcgen05_guardrail_trap_unallocated_columns_being_dealloced,(.L_x_20 - $__internal_2_$__cuda_sm10x_tcgen05_guardrail_trap_unallocated_columns_being_dealloced)
$__internal_2_$__cuda_sm10x_tcgen05_guardrail_trap_unallocated_columns_being_dealloced:
[----:B------:R-:W-:Y:S05]  /*79c0*/  BPT.TRAP 0x1 ;  /* 0x000000040000795c */ /* 0x000fea0000300000 */
[----:B------:R-:W-:-:S04]  /*79d0*/  IMAD.MOV.U32 R3, RZ, RZ, 0x0 ;  /* 0x00000000ff037424 */ /* 0x000fc800078e00ff */
[----:B------:R-:W-:Y:S05]  /*79e0*/  RET.REL.NODEC R2 `(matmul_kernel) ;  /* 0xffffff8402847950 */ /* 0x000fea0003c3ffff */
.L_x_17:
[----:B------:R-:W-:-:S00]  /*79f0*/  BRA `(.L_x_17) ;  /* 0xfffffffc00fc7947 */ /* 0x000fc0000383ffff */
[----:B------:R-:W-:-:S00]  /*7a00*/  NOP ;  /* 0x0000000000007918 */ /* 0x000fc00000000000 */
[----:B------:R-:W-:-:S00]  /*7a10*/  NOP ;  /* 0x0000000000007918 */ /* 0x000fc00000000000 */
[----:B------:R-:W-:-:S00]  /*7a20*/  NOP ;  /* 0x0000000000007918 */ /* 0x000fc00000000000 */
[----:B------:R-:W-:-:S00]  /*7a30*/  NOP ;  /* 0x0000000000007918 */ /* 0x000fc00000000000 */
[----:B------:R-:W-:-:S00]  /*7a40*/  NOP ;  /* 0x0000000000007918 */ /* 0x000fc00000000000 */
[----:B------:R-:W-:-:S00]  /*7a50*/  NOP ;  /* 0x0000000000007918 */ /* 0x000fc00000000000 */
[----:B------:R-:W-:-:S00]  /*7a60*/  NOP ;  /* 0x0000000000007918 */ /* 0x000fc00000000000 */
[----:B------:R-:W-:-:S00]  /*7a70*/  NOP ;  /* 0x0000000000007918 */ /* 0x000fc00000000000 */
.L_x_20:


//--------------------- .nv.shared.matmul_kernel  --------------------------
	.section	.nv.shared.matmul_kernel,"aw",@nobits
	.sectionflags	@""
	.align	16
	.zero		1024


//--------------------- .nv.shared.reserved.0     --------------------------
	.section	.nv.shared.reserved.0,"aw",@nobits
	.align	8
	.weak		__nv_reservedSMEM_offset_0_alias
	.size		__nv_reservedSMEM_offset_0_alias, 0, 64
	.other		__nv_reservedSMEM_offset_0_alias,@"STO_CUDA_RESERVED_SHARED STV_DEFAULT"
__nv_reservedSMEM_offset_0_alias:
	.zero		0
.nv.shared.reserved.0:
	.zero		64
	.weak		__nv_reservedSMEM_allocation_phase
	.type		__nv_reservedSMEM_allocation_phase,@object
	.size		__nv_reservedSMEM_allocation_phase,(.L_0 - __nv_reservedSMEM_allocation_phase)
__nv_reservedSMEM_allocation_phase:
	.zero		1
.L_0:
	.zero		7
	.weak		__nv_reservedSMEM_devtool_atexit_pc
	.type		__nv_reservedSMEM_devtool_atexit_pc,@object
	.size		__nv_reservedSMEM_devtool_atexit_pc,(__nv_reservedSMEM_allocation_mask - __nv_reservedSMEM_devtool_atexit_pc)
__nv_reservedSMEM_devtool_atexit_pc:
	.zero		8
	.weak		__nv_reservedSMEM_allocation_mask
	.type		__nv_reservedSMEM_allocation_mask,@object
	.size		__nv_reservedSMEM_allocation_mask,(.L_2 - __nv_reservedSMEM_allocation_mask)
__nv_reservedSMEM_allocation_mask:
	.zero		4
.L_2:


//--------------------- .nv.constant0.matmul_kernel --------------------------
	.section	.nv.constant0.matmul_kernel,"a",@progbits
	.sectionflags	@""
	.align	4
.nv.constant0.matmul_kernel:
	.zero		976


//--------------------- SYMBOLS --------------------------

	.type		.nv.reservedSmem.offset0,@object
	.size		.nv.reservedSmem.offset0,0x4
	.type		.nv.reservedSmem.cap,@object
	.size		.nv.reservedSmem.cap,0x4
